// auto-generated by cutlass_sweep.gemm — config: {"arch": "sm_90", "cluster_m": 4, "cluster_n": 1, "dtype": "bf16", "dtype_b": "bf16", "layout": "nt", "stages": 0, "tile_k": 64, "tile_m": 256, "tile_n": 64}
#include "cutlass/cutlass.h"
#include "cutlass/gemm/collective/collective_builder.hpp"
#include "cutlass/gemm/device/gemm_universal_adapter.h"
#include "cutlass/gemm/kernel/gemm_universal.hpp"
#include "cutlass/epilogue/collective/collective_builder.hpp"

using ElemA = cutlass::bfloat16_t;
using ElemB = cutlass::bfloat16_t;
using ElemCD = cutlass::bfloat16_t;
using Acc  = float;
using TileShape    = cute::Shape<cute::_256, cute::_64, cute::_64>;
using ClusterShape = cute::Shape<cute::_4, cute::_1, cute::_1>;

using CollectiveEpilogue = typename cutlass::epilogue::collective::CollectiveBuilder<
    cutlass::arch::Sm90, cutlass::arch::OpClassTensorOp,
    TileShape, ClusterShape,
    cutlass::epilogue::collective::EpilogueTileAuto,
    Acc, Acc,
    ElemCD, cutlass::layout::RowMajor, 128 / cutlass::sizeof_bits<ElemCD>::value,
    ElemCD, cutlass::layout::RowMajor, 128 / cutlass::sizeof_bits<ElemCD>::value,
    cutlass::epilogue::collective::EpilogueScheduleAuto
  >::CollectiveOp;

using CollectiveMainloop = typename cutlass::gemm::collective::CollectiveBuilder<
    cutlass::arch::Sm90, cutlass::arch::OpClassTensorOp,
    ElemA, cutlass::layout::RowMajor, 128 / cutlass::sizeof_bits<ElemA>::value,
    ElemB, cutlass::layout::ColumnMajor, 128 / cutlass::sizeof_bits<ElemB>::value,
    Acc,
    TileShape, ClusterShape,
    cutlass::gemm::collective::StageCountAutoCarveout<static_cast<int>(sizeof(typename CollectiveEpilogue::SharedStorage))>,
    cutlass::gemm::collective::KernelScheduleAuto
  >::CollectiveOp;

using GemmKernel = cutlass::gemm::kernel::GemmUniversal<
    cute::Shape<int,int,int,int>,
    CollectiveMainloop,
    CollectiveEpilogue
>;
using Gemm = cutlass::gemm::device::GemmUniversalAdapter<GemmKernel>;

// Force the device kernel symbol into the cubin without needing a host main.
auto* _anchor = &cutlass::device_kernel<GemmKernel>;


// ===== COMPILED SASS (sm_90a) =====

	.target	sm_90a

	.elftype	@"ET_EXEC"


//--------------------- .note.nv.tkinfo           --------------------------
	.section	.note.nv.tkinfo,"",@"SHT_NOTE"
	.sectionflags	@"SHF_NOTE_NV_TKINFO"
	.tkinfo
        /*0018*/ 	.word	0x00000002
        /*0030*/ 	.string	""
        /*0030*/ 	.string	"ptxas"
        /*0030*/ 	.string	"Cuda compilation tools, release 13.0, V13.0.88"
        /*0030*/ 	.string	"Build cuda_13.0.r13.0/compiler.36424714_0"
        /*0030*/ 	.string	"-arch sm_90a -m 64 "



//--------------------- .note.nv.cuinfo           --------------------------
	.section	.note.nv.cuinfo,"",@"SHT_NOTE"
	.sectionflags	@"SHF_NOTE_NV_CUINFO"
        /*0018*/ 	.short	0x0002
        /*001a*/ 	.short	0x005a
        /*001c*/ 	.short	0x0082
	.zero		2


//--------------------- .nv.info                  --------------------------
	.section	.nv.info,"",@"SHT_CUDA_INFO"
	.align	4


	//----- nvinfo : EIATTR_REGCOUNT
	.align		4
        /*0000*/ 	.byte	0x04, 0x2f
        /*0002*/ 	.short	(.L_15 - .L_14)
	.align		4
.L_14:
        /*0004*/ 	.word	index@(_ZN7cutlass13device_kernelINS_4gemm6kernel13GemmUniversalIN4cute5tupleIJiiiiEEENS1_10collective13CollectiveMmaINS1_34MainloopSm90TmaGmmaWarpSpecializedILi5ENS5_IJNS4_1CILi4EEENSA_ILi1EEESC_EEENS1_35KernelTmaWarpSpecializedCooperativeEEENS5_IJNSA_ILi256EEENSA_ILi64EEESH_EEENS_10bfloat16_tENS5_IJlSC_lEEESJ_SK_NS4_8TiledMMAINS4_8MMA_AtomIJNS4_4SM904GMMA27MMA_64x64x16_F32BF16BF16_SSILNSO_5MajorE0ELSQ_0ELNSO_7ScaleInE1ELSR_1EEEEEENS4_6LayoutINS5_IJNSA_ILi2EEESC_SC_EEENS5_IJSC_NSA_ILi0EEESX_EEEEENS5_IJNS4_10UnderscoreES10_S10_EEEEENS4_13SM90_TMA_LOADENS4_14ComposedLayoutINS4_7SwizzleILi3ELi4ELi3EEENS4_18smem_ptr_flag_bitsILi16EEENSU_INS5_IJNSA_ILi8EEESH_EEENS5_IJSH_SC_EEEEEEEvNS4_8identityENS4_23SM90_TMA_LOAD_MULTICASTES1D_vS1E_EENS_8epilogue10collective6detail29Sm90TmaWarpSpecializedAdapterINS1I_15DefaultEpilogueISJ_SK_SK_NS1H_6thread17LinearCombinationISJ_Li1EffLNS1M_9ScaleType4KindE0ELNS_15FloatRoundStyleE2ESJ_EENS1_15EpilogueDefaultEEEEEvvEEEEvNT_6ParamsE)
        /*0008*/ 	.word	0x000000a8


	//----- nvinfo : EIATTR_FRAME_SIZE
	.align		4
.L_15:
        /*000c*/ 	.byte	0x04, 0x11
        /*000e*/ 	.short	(.L_17 - .L_16)
	.align		4
.L_16:
        /*0010*/ 	.word	index@(_ZN7cutlass13device_kernelINS_4gemm6kernel13GemmUniversalIN4cute5tupleIJiiiiEEENS1_10collective13CollectiveMmaINS1_34MainloopSm90TmaGmmaWarpSpecializedILi5ENS5_IJNS4_1CILi4EEENSA_ILi1EEESC_EEENS1_35KernelTmaWarpSpecializedCooperativeEEENS5_IJNSA_ILi256EEENSA_ILi64EEESH_EEENS_10bfloat16_tENS5_IJlSC_lEEESJ_SK_NS4_8TiledMMAINS4_8MMA_AtomIJNS4_4SM904GMMA27MMA_64x64x16_F32BF16BF16_SSILNSO_5MajorE0ELSQ_0ELNSO_7ScaleInE1ELSR_1EEEEEENS4_6LayoutINS5_IJNSA_ILi2EEESC_SC_EEENS5_IJSC_NSA_ILi0EEESX_EEEEENS5_IJNS4_10UnderscoreES10_S10_EEEEENS4_13SM90_TMA_LOADENS4_14ComposedLayoutINS4_7SwizzleILi3ELi4ELi3EEENS4_18smem_ptr_flag_bitsILi16EEENSU_INS5_IJNSA_ILi8EEESH_EEENS5_IJSH_SC_EEEEEEEvNS4_8identityENS4_23SM90_TMA_LOAD_MULTICASTES1D_vS1E_EENS_8epilogue10collective6detail29Sm90TmaWarpSpecializedAdapterINS1I_15DefaultEpilogueISJ_SK_SK_NS1H_6thread17LinearCombinationISJ_Li1EffLNS1M_9ScaleType4KindE0ELNS_15FloatRoundStyleE2ESJ_EENS1_15EpilogueDefaultEEEEEvvEEEEvNT_6ParamsE)
        /*0014*/ 	.word	0x00000000


	//----- nvinfo : EIATTR_MIN_STACK_SIZE
	.align		4
.L_17:
        /*0018*/ 	.byte	0x04, 0x12
        /*001a*/ 	.short	(.L_19 - .L_18)
	.align		4
.L_18:
        /*001c*/ 	.word	index@(_ZN7cutlass13device_kernelINS_4gemm6kernel13GemmUniversalIN4cute5tupleIJiiiiEEENS1_10collective13CollectiveMmaINS1_34MainloopSm90TmaGmmaWarpSpecializedILi5ENS5_IJNS4_1CILi4EEENSA_ILi1EEESC_EEENS1_35KernelTmaWarpSpecializedCooperativeEEENS5_IJNSA_ILi256EEENSA_ILi64EEESH_EEENS_10bfloat16_tENS5_IJlSC_lEEESJ_SK_NS4_8TiledMMAINS4_8MMA_AtomIJNS4_4SM904GMMA27MMA_64x64x16_F32BF16BF16_SSILNSO_5MajorE0ELSQ_0ELNSO_7ScaleInE1ELSR_1EEEEEENS4_6LayoutINS5_IJNSA_ILi2EEESC_SC_EEENS5_IJSC_NSA_ILi0EEESX_EEEEENS5_IJNS4_10UnderscoreES10_S10_EEEEENS4_13SM90_TMA_LOADENS4_14ComposedLayoutINS4_7SwizzleILi3ELi4ELi3EEENS4_18smem_ptr_flag_bitsILi16EEENSU_INS5_IJNSA_ILi8EEESH_EEENS5_IJSH_SC_EEEEEEEvNS4_8identityENS4_23SM90_TMA_LOAD_MULTICASTES1D_vS1E_EENS_8epilogue10collective6detail29Sm90TmaWarpSpecializedAdapterINS1I_15DefaultEpilogueISJ_SK_SK_NS1H_6thread17LinearCombinationISJ_Li1EffLNS1M_9ScaleType4KindE0ELNS_15FloatRoundStyleE2ESJ_EENS1_15EpilogueDefaultEEEEEvvEEEEvNT_6ParamsE)
        /*0020*/ 	.word	0x00000000
.L_19:


//--------------------- .nv.compat                --------------------------
	.section	.nv.compat,"",@"SHT_CUDA_COMPAT_INFO"
	.align	4
        /*0000*/ 	.byte	0x02, 0x09, 0x01, 0x00, 0x02, 0x02, 0x04, 0x00, 0x02, 0x05, 0x05, 0x00, 0x03, 0x07, 0x01, 0x01
        /*0010*/ 	.byte	0x02, 0x03, 0x01, 0x00, 0x02, 0x06, 0x01, 0x00, 0x04, 0x0b, 0x08, 0x00, 0x00, 0x00, 0x00, 0x00
        /*0020*/ 	.byte	0x00, 0x00, 0x00, 0x00


//--------------------- .nv.info._ZN7cutlass13device_kernelINS_4gemm6kernel13GemmUniversalIN4cute5tupleIJiiiiEEENS1_10collective13CollectiveMmaINS1_34MainloopSm90TmaGmmaWarpSpecializedILi5ENS5_IJNS4_1CILi4EEENSA_ILi1EEESC_EEENS1_35KernelTmaWarpSpecializedCooperativeEEENS5_IJNSA_ILi256EEENSA_ILi64EEESH_EEENS_10bfloat16_tENS5_IJlSC_lEEESJ_SK_NS4_8TiledMMAINS4_8MMA_AtomIJNS4_4SM904GMMA27MMA_64x64x16_F32BF16BF16_SSILNSO_5MajorE0ELSQ_0ELNSO_7ScaleInE1ELSR_1EEEEEENS4_6LayoutINS5_IJNSA_ILi2EEESC_SC_EEENS5_IJSC_NSA_ILi0EEESX_EEEEENS5_IJNS4_10UnderscoreES10_S10_EEEEENS4_13SM90_TMA_LOADENS4_14ComposedLayoutINS4_7SwizzleILi3ELi4ELi3EEENS4_18smem_ptr_flag_bitsILi16EEENSU_INS5_IJNSA_ILi8EEESH_EEENS5_IJSH_SC_EEEEEEEvNS4_8identityENS4_23SM90_TMA_LOAD_MULTICASTES1D_vS1E_EENS_8epilogue10collective6detail29Sm90TmaWarpSpecializedAdapterINS1I_15DefaultEpilogueISJ_SK_SK_NS1H_6thread17LinearCombinationISJ_Li1EffLNS1M_9ScaleType4KindE0ELNS_15FloatRoundStyleE2ESJ_EENS1_15EpilogueDefaultEEEEEvvEEEEvNT_6ParamsE --------------------------
	.section	.nv.info._ZN7cutlass13device_kernelINS_4gemm6kernel13GemmUniversalIN4cute5tupleIJiiiiEEENS1_10collective13CollectiveMmaINS1_34MainloopSm90TmaGmmaWarpSpecializedILi5ENS5_IJNS4_1CILi4EEENSA_ILi1EEESC_EEENS1_35KernelTmaWarpSpecializedCooperativeEEENS5_IJNSA_ILi256EEENSA_ILi64EEESH_EEENS_10bfloat16_tENS5_IJlSC_lEEESJ_SK_NS4_8TiledMMAINS4_8MMA_AtomIJNS4_4SM904GMMA27MMA_64x64x16_F32BF16BF16_SSILNSO_5MajorE0ELSQ_0ELNSO_7ScaleInE1ELSR_1EEEEEENS4_6LayoutINS5_IJNSA_ILi2EEESC_SC_EEENS5_IJSC_NSA_ILi0EEESX_EEEEENS5_IJNS4_10UnderscoreES10_S10_EEEEENS4_13SM90_TMA_LOADENS4_14ComposedLayoutINS4_7SwizzleILi3ELi4ELi3EEENS4_18smem_ptr_flag_bitsILi16EEENSU_INS5_IJNSA_ILi8EEESH_EEENS5_IJSH_SC_EEEEEEEvNS4_8identityENS4_23SM90_TMA_LOAD_MULTICASTES1D_vS1E_EENS_8epilogue10collective6detail29Sm90TmaWarpSpecializedAdapterINS1I_15DefaultEpilogueISJ_SK_SK_NS1H_6thread17LinearCombinationISJ_Li1EffLNS1M_9ScaleType4KindE0ELNS_15FloatRoundStyleE2ESJ_EENS1_15EpilogueDefaultEEEEEvvEEEEvNT_6ParamsE,"",@"SHT_CUDA_INFO"
	.sectionflags	@""
	.align	4


	//----- nvinfo : EIATTR_CUDA_API_VERSION
	.align		4
        /*0000*/ 	.byte	0x04, 0x37
        /*0002*/ 	.short	(.L_21 - .L_20)
.L_20:
        /*0004*/ 	.word	0x00000082


	//----- nvinfo : EIATTR_KPARAM_INFO
	.align		4
.L_21:
        /*0008*/ 	.byte	0x04, 0x17
        /*000a*/ 	.short	(.L_23 - .L_22)
.L_22:
        /*000c*/ 	.word	0x00000000
        /*0010*/ 	.short	0x0000
        /*0012*/ 	.short	0x0070
        /*0014*/ 	.byte	0x00, 0xf0, 0x01, 0x10


	//----- nvinfo : EIATTR_SPARSE_MMA_MASK
	.align		4
.L_23:
        /*0018*/ 	.byte	0x03, 0x50
        /*001a*/ 	.short	0x0000


	//----- nvinfo : EIATTR_MAXREG_COUNT
	.align		4
        /*001c*/ 	.byte	0x03, 0x1b
        /*001e*/ 	.short	0x00a8


	//----- nvinfo : EIATTR_NUM_BARRIERS
	.align		4
        /*0020*/ 	.byte	0x02, 0x4c
        /*0022*/ 	.byte	0x01
	.zero		1


	//----- nvinfo : EIATTR_EXTERNS
	.align		4
        /*0024*/ 	.byte	0x04, 0x0f
        /*0026*/ 	.short	(.L_25 - .L_24)


	//   ....[0]....
	.align		4
.L_24:
        /*0028*/ 	.word	index@(__assertfail)


	//----- nvinfo : EIATTR_MERCURY_ISA_VERSION
	.align		4
.L_25:
        /*002c*/ 	.byte	0x03, 0x5f
        /*002e*/ 	.short	0x0101


	//----- nvinfo : EIATTR_INT_WARP_WIDE_INSTR_OFFSETS
	.align		4
        /*0030*/ 	.byte	0x04, 0x31
        /*0032*/ 	.short	(.L_27 - .L_26)


	//   ....[0]....
.L_26:
        /*0034*/ 	.word	0x000004a0


	//   ....[1]....
        /*0038*/ 	.word	0x000004d0


	//   ....[2]....
        /*003c*/ 	.word	0x00000680


	//----- nvinfo : EIATTR_COOP_GROUP_MASK_REGIDS
	.align		4
.L_27:
        /*0040*/ 	.byte	0x04, 0x29
        /*0042*/ 	.short	(.L_29 - .L_28)


	//   ....[0]....
.L_28:
        /*0044*/ 	.word	0xffffffff


	//   ....[1]....
        /*0048*/ 	.word	0xffffffff


	//   ....[2]....
        /*004c*/ 	.word	0xffffffff


	//   ....[3]....
        /*0050*/ 	.word	0xffffffff


	//   ....[4]....
        /*0054*/ 	.word	0xffffffff


	//   ....[5]....
        /*0058*/ 	.word	0xffffffff


	//----- nvinfo : EIATTR_COOP_GROUP_INSTR_OFFSETS
	.align		4
.L_29:
        /*005c*/ 	.byte	0x04, 0x28
        /*005e*/ 	.short	(.L_31 - .L_30)


	//   ....[0]....
.L_30:
        /*0060*/ 	.word	0x00000060


	//   ....[1]....
        /*0064*/ 	.word	0x00000070


	//   ....[2]....
        /*0068*/ 	.word	0x00000130


	//   ....[3]....
        /*006c*/ 	.word	0x000002f0


	//   ....[4]....
        /*0070*/ 	.word	0x00000830


	//   ....[5]....
        /*0074*/ 	.word	0x00001280


	//----- nvinfo : EIATTR_REG_RECONFIG
	.align		4
.L_31:
        /*0078*/ 	.byte	0x01, 0x54
	.zero		2


	//----- nvinfo : EIATTR_SYSCALL_OFFSETS
	.align		4
        /*007c*/ 	.byte	0x04, 0x46
        /*007e*/ 	.short	(.L_33 - .L_32)


	//   ....[0]....
.L_32:
        /*0080*/ 	.word	0x00001440


	//----- nvinfo : EIATTR_MBARRIER_INSTR_OFFSETS
	.align		4
.L_33:
        /*0084*/ 	.byte	0x04, 0x39
        /*0086*/ 	.short	(.L_35 - .L_34)


	//   ....[0]....
.L_34:
        /*0088*/ 	.word	0x00000230
        /*008c*/ 	.word	0x000000ff
        /*0090*/ 	.word	0x00000000
        /*0094*/ 	.short	0x0100
        /*0096*/ 	.byte	0x08
	.zero		1


	//   ....[1]....
        /*0098*/ 	.word	0x00000240
        /*009c*/ 	.word	0x000000ff
        /*00a0*/ 	.word	0x00000028
        /*00a4*/ 	.short	0x0100
        /*00a6*/ 	.byte	0x08
	.zero		1


	//   ....[2]....
        /*00a8*/ 	.word	0x00000250
        /*00ac*/ 	.word	0x000000ff
        /*00b0*/ 	.word	0x00000008
        /*00b4*/ 	.short	0x0100
        /*00b6*/ 	.byte	0x08
	.zero		1


	//   ....[3]....
        /*00b8*/ 	.word	0x00000260
        /*00bc*/ 	.word	0x000000ff
        /*00c0*/ 	.word	0x00000030
        /*00c4*/ 	.short	0x0100
        /*00c6*/ 	.byte	0x08
	.zero		1


	//   ....[4]....
        /*00c8*/ 	.word	0x00000270
        /*00cc*/ 	.word	0x000000ff
        /*00d0*/ 	.word	0x00000010
        /*00d4*/ 	.short	0x0100
        /*00d6*/ 	.byte	0x08
	.zero		1


	//   ....[5]....
        /*00d8*/ 	.word	0x00000280
        /*00dc*/ 	.word	0x000000ff
        /*00e0*/ 	.word	0x00000038
        /*00e4*/ 	.short	0x0100
        /*00e6*/ 	.byte	0x08
	.zero		1


	//   ....[6]....
        /*00e8*/ 	.word	0x00000290
        /*00ec*/ 	.word	0x000000ff
        /*00f0*/ 	.word	0x00000018
        /*00f4*/ 	.short	0x0100
        /*00f6*/ 	.byte	0x08
	.zero		1


	//   ....[7]....
        /*00f8*/ 	.word	0x000002a0
        /*00fc*/ 	.word	0x000000ff
        /*0100*/ 	.word	0x00000040
        /*0104*/ 	.short	0x0100
        /*0106*/ 	.byte	0x08
	.zero		1


	//   ....[8]....
        /*0108*/ 	.word	0x000002b0
        /*010c*/ 	.word	0x000000ff
        /*0110*/ 	.word	0x00000020
        /*0114*/ 	.short	0x0100
        /*0116*/ 	.byte	0x08
	.zero		1


	//   ....[9]....
        /*0118*/ 	.word	0x000002c0
        /*011c*/ 	.word	0x000000ff
        /*0120*/ 	.word	0x00000048
        /*0124*/ 	.short	0x0100
        /*0126*/ 	.byte	0x08
	.zero		1


	//   ....[10]....
        /*0128*/ 	.word	0x00000710
        /*012c*/ 	.word	0x000000ff
        /*0130*/ 	.word	0x00000060
        /*0134*/ 	.short	0x0100
        /*0136*/ 	.byte	0x06
	.zero		1


	//   ....[11]....
        /*0138*/ 	.word	0x000007b0
        /*013c*/ 	.word	0x000000ff
        /*0140*/ 	.word	0x00000068
        /*0144*/ 	.short	0x0100
        /*0146*/ 	.byte	0x06
	.zero		1


	//   ....[12]....
        /*0148*/ 	.word	0x00001500
        /*014c*/ 	.word	0x00000003
        /*0150*/ 	.word	0x00000000
        /*0154*/ 	.short	0x010a
        /*0156*/ 	.byte	0x3f
	.zero		1


	//   ....[13]....
        /*0158*/ 	.word	0x00001540
        /*015c*/ 	.word	0x00000003
        /*0160*/ 	.word	0x00000000
        /*0164*/ 	.short	0x010a
        /*0166*/ 	.byte	0x3f
	.zero		1


	//   ....[14]....
        /*0168*/ 	.word	0x00001a90
        /*016c*/ 	.word	0x00000005
        /*0170*/ 	.word	0x00000000
        /*0174*/ 	.short	0x010a
        /*0176*/ 	.byte	0x3f
	.zero		1


	//   ....[15]....
        /*0178*/ 	.word	0x00001ad0
        /*017c*/ 	.word	0x00000005
        /*0180*/ 	.word	0x00000000
        /*0184*/ 	.short	0x010a
        /*0186*/ 	.byte	0x3f
	.zero		1


	//   ....[16]....
        /*0188*/ 	.word	0x00001eb0
        /*018c*/ 	.word	0x00000005
        /*0190*/ 	.word	0x00000000
        /*0194*/ 	.short	0x0101
        /*0196*/ 	.byte	0x3f
	.zero		1


	//   ....[17]....
        /*0198*/ 	.word	0x000020d0
        /*019c*/ 	.word	0x00000003
        /*01a0*/ 	.word	0x00000000
        /*01a4*/ 	.short	0x0101
        /*01a6*/ 	.byte	0x3f
	.zero		1


	//   ....[18]....
        /*01a8*/ 	.word	0x00008130
        /*01ac*/ 	.word	0x00000017
        /*01b0*/ 	.word	0x00000028
        /*01b4*/ 	.short	0x010a
        /*01b6*/ 	.byte	0x3f
	.zero		1


	//   ....[19]....
        /*01b8*/ 	.word	0x000084a0
        /*01bc*/ 	.word	0x00000003
        /*01c0*/ 	.word	0x00000068
        /*01c4*/ 	.short	0x0101
        /*01c6*/ 	.byte	0x3f
	.zero		1


	//   ....[20]....
        /*01c8*/ 	.word	0x00008c00
        /*01cc*/ 	.word	0x00000007
        /*01d0*/ 	.word	0x00000000
        /*01d4*/ 	.short	0x010a
        /*01d6*/ 	.byte	0x3f
	.zero		1


	//   ....[21]....
        /*01d8*/ 	.word	0x00008c80
        /*01dc*/ 	.word	0x00000008
        /*01e0*/ 	.word	0x00000000
        /*01e4*/ 	.short	0x010a
        /*01e6*/ 	.byte	0x3f
	.zero		1


	//   ....[22]....
        /*01e8*/ 	.word	0x00008d10
        /*01ec*/ 	.word	0x00000009
        /*01f0*/ 	.word	0x00000000
        /*01f4*/ 	.short	0x010a
        /*01f6*/ 	.byte	0x3f
	.zero		1


	//   ....[23]....
        /*01f8*/ 	.word	0x00008da0
        /*01fc*/ 	.word	0x00000006
        /*0200*/ 	.word	0x00000000
        /*0204*/ 	.short	0x010a
        /*0206*/ 	.byte	0x3f
	.zero		1


	//   ....[24]....
        /*0208*/ 	.word	0x00008e30
        /*020c*/ 	.word	0x00000003
        /*0210*/ 	.word	0x00000000
        /*0214*/ 	.short	0x010a
        /*0216*/ 	.byte	0x3f
	.zero		1


	//   ....[25]....
        /*0218*/ 	.word	0x00008e90
        /*021c*/ 	.word	0x00000003
        /*0220*/ 	.word	0x00000000
        /*0224*/ 	.short	0x010a
        /*0226*/ 	.byte	0x3f
	.zero		1


	//   ....[26]....
        /*0228*/ 	.word	0x00008ee0
        /*022c*/ 	.word	0x00000005
        /*0230*/ 	.word	0x00000000
        /*0234*/ 	.short	0x010a
        /*0236*/ 	.byte	0x3f
	.zero		1


	//   ....[27]....
        /*0238*/ 	.word	0x00008fb0
        /*023c*/ 	.word	0x00000017
        /*0240*/ 	.word	0x00000028
        /*0244*/ 	.short	0x010a
        /*0246*/ 	.byte	0x3f
	.zero		1


	//   ....[28]....
        /*0248*/ 	.word	0x00009080
        /*024c*/ 	.word	0x00000007
        /*0250*/ 	.word	0x00000000
        /*0254*/ 	.short	0x010a
        /*0256*/ 	.byte	0x3f
	.zero		1


	//   ....[29]....
        /*0258*/ 	.word	0x000090d0
        /*025c*/ 	.word	0x00000008
        /*0260*/ 	.word	0x00000000
        /*0264*/ 	.short	0x010a
        /*0266*/ 	.byte	0x3f
	.zero		1


	//   ....[30]....
        /*0268*/ 	.word	0x00009120
        /*026c*/ 	.word	0x00000009
        /*0270*/ 	.word	0x00000000
        /*0274*/ 	.short	0x010a
        /*0276*/ 	.byte	0x3f
	.zero		1


	//   ....[31]....
        /*0278*/ 	.word	0x00009170
        /*027c*/ 	.word	0x00000006
        /*0280*/ 	.word	0x00000000
        /*0284*/ 	.short	0x010a
        /*0286*/ 	.byte	0x3f
	.zero		1


	//----- nvinfo : EIATTR_NUM_MBARRIERS
	.align		4
.L_35:
        /*0288*/ 	.byte	0x03, 0x38
        /*028a*/ 	.short	0x000c


	//----- nvinfo : EIATTR_EXIT_INSTR_OFFSETS
	.align		4
        /*028c*/ 	.byte	0x04, 0x1c
        /*028e*/ 	.short	(.L_37 - .L_36)


	//   ....[0]....
.L_36:
        /*0290*/ 	.word	0x000009a0


	//   ....[1]....
        /*0294*/ 	.word	0x000011b0


	//   ....[2]....
        /*0298*/ 	.word	0x00007840


	//   ....[3]....
        /*029c*/ 	.word	0x00007da0


	//   ....[4]....
        /*02a0*/ 	.word	0x00008e80


	//----- nvinfo : EIATTR_MAX_THREADS
	.align		4
.L_37:
        /*02a4*/ 	.byte	0x04, 0x05
        /*02a6*/ 	.short	(.L_39 - .L_38)
.L_38:
        /*02a8*/ 	.word	0x00000180
        /*02ac*/ 	.word	0x00000001
        /*02b0*/ 	.word	0x00000001


	//----- nvinfo : EIATTR_CRS_STACK_SIZE
	.align		4
.L_39:
        /*02b4*/ 	.byte	0x04, 0x1e
        /*02b6*/ 	.short	(.L_41 - .L_40)
.L_40:
        /*02b8*/ 	.word	0x00000000


	//----- nvinfo : EIATTR_CBANK_PARAM_SIZE
	.align		4
.L_41:
        /*02bc*/ 	.byte	0x03, 0x19
        /*02be*/ 	.short	0x0470


	//----- nvinfo : EIATTR_PARAM_CBANK
	.align		4
        /*02c0*/ 	.byte	0x04, 0x0a
        /*02c2*/ 	.short	(.L_43 - .L_42)
	.align		4
.L_42:
        /*02c4*/ 	.word	index@(.nv.constant0._ZN7cutlass13device_kernelINS_4gemm6kernel13GemmUniversalIN4cute5tupleIJiiiiEEENS1_10collective13CollectiveMmaINS1_34MainloopSm90TmaGmmaWarpSpecializedILi5ENS5_IJNS4_1CILi4EEENSA_ILi1EEESC_EEENS1_35KernelTmaWarpSpecializedCooperativeEEENS5_IJNSA_ILi256EEENSA_ILi64EEESH_EEENS_10bfloat16_tENS5_IJlSC_lEEESJ_SK_NS4_8TiledMMAINS4_8MMA_AtomIJNS4_4SM904GMMA27MMA_64x64x16_F32BF16BF16_SSILNSO_5MajorE0ELSQ_0ELNSO_7ScaleInE1ELSR_1EEEEEENS4_6LayoutINS5_IJNSA_ILi2EEESC_SC_EEENS5_IJSC_NSA_ILi0EEESX_EEEEENS5_IJNS4_10UnderscoreES10_S10_EEEEENS4_13SM90_TMA_LOADENS4_14ComposedLayoutINS4_7SwizzleILi3ELi4ELi3EEENS4_18smem_ptr_flag_bitsILi16EEENSU_INS5_IJNSA_ILi8EEESH_EEENS5_IJSH_SC_EEEEEEEvNS4_8identityENS4_23SM90_TMA_LOAD_MULTICASTES1D_vS1E_EENS_8epilogue10collective6detail29Sm90TmaWarpSpecializedAdapterINS1I_15DefaultEpilogueISJ_SK_SK_NS1H_6thread17LinearCombinationISJ_Li1EffLNS1M_9ScaleType4KindE0ELNS_15FloatRoundStyleE2ESJ_EENS1_15EpilogueDefaultEEEEEvvEEEEvNT_6ParamsE)
        /*02c8*/ 	.short	0x0210
        /*02ca*/ 	.short	0x0470


	//----- nvinfo : EIATTR_SW_WAR
	.align		4
.L_43:
        /*02cc*/ 	.byte	0x04, 0x36
        /*02ce*/ 	.short	(.L_45 - .L_44)
.L_44:
        /*02d0*/ 	.word	0x00000008
.L_45:


//--------------------- .nv.callgraph             --------------------------
	.section	.nv.callgraph,"",@"SHT_CUDA_CALLGRAPH"
	.align	4
	.sectionentsize	8
	.align		4
        /*0000*/ 	.word	0x00000000
	.align		4
        /*0004*/ 	.word	0xffffffff
	.align		4
        /*0008*/ 	.word	index@(_ZN7cutlass13device_kernelINS_4gemm6kernel13GemmUniversalIN4cute5tupleIJiiiiEEENS1_10collective13CollectiveMmaINS1_34MainloopSm90TmaGmmaWarpSpecializedILi5ENS5_IJNS4_1CILi4EEENSA_ILi1EEESC_EEENS1_35KernelTmaWarpSpecializedCooperativeEEENS5_IJNSA_ILi256EEENSA_ILi64EEESH_EEENS_10bfloat16_tENS5_IJlSC_lEEESJ_SK_NS4_8TiledMMAINS4_8MMA_AtomIJNS4_4SM904GMMA27MMA_64x64x16_F32BF16BF16_SSILNSO_5MajorE0ELSQ_0ELNSO_7ScaleInE1ELSR_1EEEEEENS4_6LayoutINS5_IJNSA_ILi2EEESC_SC_EEENS5_IJSC_NSA_ILi0EEESX_EEEEENS5_IJNS4_10UnderscoreES10_S10_EEEEENS4_13SM90_TMA_LOADENS4_14ComposedLayoutINS4_7SwizzleILi3ELi4ELi3EEENS4_18smem_ptr_flag_bitsILi16EEENSU_INS5_IJNSA_ILi8EEESH_EEENS5_IJSH_SC_EEEEEEEvNS4_8identityENS4_23SM90_TMA_LOAD_MULTICASTES1D_vS1E_EENS_8epilogue10collective6detail29Sm90TmaWarpSpecializedAdapterINS1I_15DefaultEpilogueISJ_SK_SK_NS1H_6thread17LinearCombinationISJ_Li1EffLNS1M_9ScaleType4KindE0ELNS_15FloatRoundStyleE2ESJ_EENS1_15EpilogueDefaultEEEEEvvEEEEvNT_6ParamsE)
	.align		4
        /*000c*/ 	.word	index@(__assertfail)
	.align		4
        /*0010*/ 	.word	0x00000000
	.align		4
        /*0014*/ 	.word	0xfffffffe
	.align		4
        /*0018*/ 	.word	0x00000000
	.align		4
        /*001c*/ 	.word	0xfffffffd
	.align		4
        /*0020*/ 	.word	0x00000000
	.align		4
        /*0024*/ 	.word	0xfffffffc


//--------------------- .nv.constant4             --------------------------
	.section	.nv.constant4,"a",@progbits
	.align	8
	.align		8
.nv.constant4:
        /*0000*/ 	.dword	__assertfail
	.align		8
        /*0008*/ 	.dword	__unnamed_1
	.align		8
        /*0010*/ 	.dword	_ZN40_INTERNAL_c65e8b04_4_k_cu_0083a85a_194374cuda3std3__45__cpo5beginE
	.align		8
        /*0018*/ 	.dword	_ZN40_INTERNAL_c65e8b04_4_k_cu_0083a85a_194374cuda3std3__45__cpo3endE
	.align		8
        /*0020*/ 	.dword	_ZN40_INTERNAL_c65e8b04_4_k_cu_0083a85a_194374cuda3std3__45__cpo6cbeginE
	.align		8
        /*0028*/ 	.dword	_ZN40_INTERNAL_c65e8b04_4_k_cu_0083a85a_194374cuda3std3__45__cpo4cendE
	.align		8
        /*0030*/ 	.dword	_ZN40_INTERNAL_c65e8b04_4_k_cu_0083a85a_194374cuda3std3__442_GLOBAL__N__c65e8b04_4_k_cu_0083a85a_194376ignoreE
	.align		8
        /*0038*/ 	.dword	_ZN40_INTERNAL_c65e8b04_4_k_cu_0083a85a_194374cuda3std3__419piecewise_constructE
	.align		8
        /*0040*/ 	.dword	_ZN40_INTERNAL_c65e8b04_4_k_cu_0083a85a_194374cuda3std3__48in_placeE
	.align		8
        /*0048*/ 	.dword	_ZN40_INTERNAL_c65e8b04_4_k_cu_0083a85a_194374cuda3std6ranges3__45__cpo4swapE
	.align		8
        /*0050*/ 	.dword	_ZN40_INTERNAL_c65e8b04_4_k_cu_0083a85a_194374cuda3std6ranges3__45__cpo9iter_moveE
	.align		8
        /*0058*/ 	.dword	_ZN40_INTERNAL_c65e8b04_4_k_cu_0083a85a_194374cute7productE
	.align		8
        /*0060*/ 	.dword	_ZN40_INTERNAL_c65e8b04_4_k_cu_0083a85a_194374cute1_E
	.align		8
        /*0068*/ 	.dword	$str$22
	.align		8
        /*0070*/ 	.dword	$str$23


//--------------------- .text._ZN7cutlass13device_kernelINS_4gemm6kernel13GemmUniversalIN4cute5tupleIJiiiiEEENS1_10collective13CollectiveMmaINS1_34MainloopSm90TmaGmmaWarpSpecializedILi5ENS5_IJNS4_1CILi4EEENSA_ILi1EEESC_EEENS1_35KernelTmaWarpSpecializedCooperativeEEENS5_IJNSA_ILi256EEENSA_ILi64EEESH_EEENS_10bfloat16_tENS5_IJlSC_lEEESJ_SK_NS4_8TiledMMAINS4_8MMA_AtomIJNS4_4SM904GMMA27MMA_64x64x16_F32BF16BF16_SSILNSO_5MajorE0ELSQ_0ELNSO_7ScaleInE1ELSR_1EEEEEENS4_6LayoutINS5_IJNSA_ILi2EEESC_SC_EEENS5_IJSC_NSA_ILi0EEESX_EEEEENS5_IJNS4_10UnderscoreES10_S10_EEEEENS4_13SM90_TMA_LOADENS4_14ComposedLayoutINS4_7SwizzleILi3ELi4ELi3EEENS4_18smem_ptr_flag_bitsILi16EEENSU_INS5_IJNSA_ILi8EEESH_EEENS5_IJSH_SC_EEEEEEEvNS4_8identityENS4_23SM90_TMA_LOAD_MULTICASTES1D_vS1E_EENS_8epilogue10collective6detail29Sm90TmaWarpSpecializedAdapterINS1I_15DefaultEpilogueISJ_SK_SK_NS1H_6thread17LinearCombinationISJ_Li1EffLNS1M_9ScaleType4KindE0ELNS_15FloatRoundStyleE2ESJ_EENS1_15EpilogueDefaultEEEEEvvEEEEvNT_6ParamsE --------------------------
	.section	.text._ZN7cutlass13device_kernelINS_4gemm6kernel13GemmUniversalIN4cute5tupleIJiiiiEEENS1_10collective13CollectiveMmaINS1_34MainloopSm90TmaGmmaWarpSpecializedILi5ENS5_IJNS4_1CILi4EEENSA_ILi1EEESC_EEENS1_35KernelTmaWarpSpecializedCooperativeEEENS5_IJNSA_ILi256EEENSA_ILi64EEESH_EEENS_10bfloat16_tENS5_IJlSC_lEEESJ_SK_NS4_8TiledMMAINS4_8MMA_AtomIJNS4_4SM904GMMA27MMA_64x64x16_F32BF16BF16_SSILNSO_5MajorE0ELSQ_0ELNSO_7ScaleInE1ELSR_1EEEEEENS4_6LayoutINS5_IJNSA_ILi2EEESC_SC_EEENS5_IJSC_NSA_ILi0EEESX_EEEEENS5_IJNS4_10UnderscoreES10_S10_EEEEENS4_13SM90_TMA_LOADENS4_14ComposedLayoutINS4_7SwizzleILi3ELi4ELi3EEENS4_18smem_ptr_flag_bitsILi16EEENSU_INS5_IJNSA_ILi8EEESH_EEENS5_IJSH_SC_EEEEEEEvNS4_8identityENS4_23SM90_TMA_LOAD_MULTICASTES1D_vS1E_EENS_8epilogue10collective6detail29Sm90TmaWarpSpecializedAdapterINS1I_15DefaultEpilogueISJ_SK_SK_NS1H_6thread17LinearCombinationISJ_Li1EffLNS1M_9ScaleType4KindE0ELNS_15FloatRoundStyleE2ESJ_EENS1_15EpilogueDefaultEEEEEvvEEEEvNT_6ParamsE,"ax",@progbits
	.align	128
.text._ZN7cutlass13device_kernelINS_4gemm6kernel13GemmUniversalIN4cute5tupleIJiiiiEEENS1_10collective13CollectiveMmaINS1_34MainloopSm90TmaGmmaWarpSpecializedILi5ENS5_IJNS4_1CILi4EEENSA_ILi1EEESC_EEENS1_35KernelTmaWarpSpecializedCooperativeEEENS5_IJNSA_ILi256EEENSA_ILi64EEESH_EEENS_10bfloat16_tENS5_IJlSC_lEEESJ_SK_NS4_8TiledMMAINS4_8MMA_AtomIJNS4_4SM904GMMA27MMA_64x64x16_F32BF16BF16_SSILNSO_5MajorE0ELSQ_0ELNSO_7ScaleInE1ELSR_1EEEEEENS4_6LayoutINS5_IJNSA_ILi2EEESC_SC_EEENS5_IJSC_NSA_ILi0EEESX_EEEEENS5_IJNS4_10UnderscoreES10_S10_EEEEENS4_13SM90_TMA_LOADENS4_14ComposedLayoutINS4_7SwizzleILi3ELi4ELi3EEENS4_18smem_ptr_flag_bitsILi16EEENSU_INS5_IJNSA_ILi8EEESH_EEENS5_IJSH_SC_EEEEEEEvNS4_8identityENS4_23SM90_TMA_LOAD_MULTICASTES1D_vS1E_EENS_8epilogue10collective6detail29Sm90TmaWarpSpecializedAdapterINS1I_15DefaultEpilogueISJ_SK_SK_NS1H_6thread17LinearCombinationISJ_Li1EffLNS1M_9ScaleType4KindE0ELNS_15FloatRoundStyleE2ESJ_EENS1_15EpilogueDefaultEEEEEvvEEEEvNT_6ParamsE:
        .type           _ZN7cutlass13device_kernelINS_4gemm6kernel13GemmUniversalIN4cute5tupleIJiiiiEEENS1_10collective13CollectiveMmaINS1_34MainloopSm90TmaGmmaWarpSpecializedILi5ENS5_IJNS4_1CILi4EEENSA_ILi1EEESC_EEENS1_35KernelTmaWarpSpecializedCooperativeEEENS5_IJNSA_ILi256EEENSA_ILi64EEESH_EEENS_10bfloat16_tENS5_IJlSC_lEEESJ_SK_NS4_8TiledMMAINS4_8MMA_AtomIJNS4_4SM904GMMA27MMA_64x64x16_F32BF16BF16_SSILNSO_5MajorE0ELSQ_0ELNSO_7ScaleInE1ELSR_1EEEEEENS4_6LayoutINS5_IJNSA_ILi2EEESC_SC_EEENS5_IJSC_NSA_ILi0EEESX_EEEEENS5_IJNS4_10UnderscoreES10_S10_EEEEENS4_13SM90_TMA_LOADENS4_14ComposedLayoutINS4_7SwizzleILi3ELi4ELi3EEENS4_18smem_ptr_flag_bitsILi16EEENSU_INS5_IJNSA_ILi8EEESH_EEENS5_IJSH_SC_EEEEEEEvNS4_8identityENS4_23SM90_TMA_LOAD_MULTICASTES1D_vS1E_EENS_8epilogue10collective6detail29Sm90TmaWarpSpecializedAdapterINS1I_15DefaultEpilogueISJ_SK_SK_NS1H_6thread17LinearCombinationISJ_Li1EffLNS1M_9ScaleType4KindE0ELNS_15FloatRoundStyleE2ESJ_EENS1_15EpilogueDefaultEEEEEvvEEEEvNT_6ParamsE,@function
        .size           _ZN7cutlass13device_kernelINS_4gemm6kernel13GemmUniversalIN4cute5tupleIJiiiiEEENS1_10collective13CollectiveMmaINS1_34MainloopSm90TmaGmmaWarpSpecializedILi5ENS5_IJNS4_1CILi4EEENSA_ILi1EEESC_EEENS1_35KernelTmaWarpSpecializedCooperativeEEENS5_IJNSA_ILi256EEENSA_ILi64EEESH_EEENS_10bfloat16_tENS5_IJlSC_lEEESJ_SK_NS4_8TiledMMAINS4_8MMA_AtomIJNS4_4SM904GMMA27MMA_64x64x16_F32BF16BF16_SSILNSO_5MajorE0ELSQ_0ELNSO_7ScaleInE1ELSR_1EEEEEENS4_6LayoutINS5_IJNSA_ILi2EEESC_SC_EEENS5_IJSC_NSA_ILi0EEESX_EEEEENS5_IJNS4_10UnderscoreES10_S10_EEEEENS4_13SM90_TMA_LOADENS4_14ComposedLayoutINS4_7SwizzleILi3ELi4ELi3EEENS4_18smem_ptr_flag_bitsILi16EEENSU_INS5_IJNSA_ILi8EEESH_EEENS5_IJSH_SC_EEEEEEEvNS4_8identityENS4_23SM90_TMA_LOAD_MULTICASTES1D_vS1E_EENS_8epilogue10collective6detail29Sm90TmaWarpSpecializedAdapterINS1I_15DefaultEpilogueISJ_SK_SK_NS1H_6thread17LinearCombinationISJ_Li1EffLNS1M_9ScaleType4KindE0ELNS_15FloatRoundStyleE2ESJ_EENS1_15EpilogueDefaultEEEEEvvEEEEvNT_6ParamsE,(.L_x_199 - _ZN7cutlass13device_kernelINS_4gemm6kernel13GemmUniversalIN4cute5tupleIJiiiiEEENS1_10collective13CollectiveMmaINS1_34MainloopSm90TmaGmmaWarpSpecializedILi5ENS5_IJNS4_1CILi4EEENSA_ILi1EEESC_EEENS1_35KernelTmaWarpSpecializedCooperativeEEENS5_IJNSA_ILi256EEENSA_ILi64EEESH_EEENS_10bfloat16_tENS5_IJlSC_lEEESJ_SK_NS4_8TiledMMAINS4_8MMA_AtomIJNS4_4SM904GMMA27MMA_64x64x16_F32BF16BF16_SSILNSO_5MajorE0ELSQ_0ELNSO_7ScaleInE1ELSR_1EEEEEENS4_6LayoutINS5_IJNSA_ILi2EEESC_SC_EEENS5_IJSC_NSA_ILi0EEESX_EEEEENS5_IJNS4_10UnderscoreES10_S10_EEEEENS4_13SM90_TMA_LOADENS4_14ComposedLayoutINS4_7SwizzleILi3ELi4ELi3EEENS4_18smem_ptr_flag_bitsILi16EEENSU_INS5_IJNSA_ILi8EEESH_EEENS5_IJSH_SC_EEEEEEEvNS4_8identityENS4_23SM90_TMA_LOAD_MULTICASTES1D_vS1E_EENS_8epilogue10collective6detail29Sm90TmaWarpSpecializedAdapterINS1I_15DefaultEpilogueISJ_SK_SK_NS1H_6thread17LinearCombinationISJ_Li1EffLNS1M_9ScaleType4KindE0ELNS_15FloatRoundStyleE2ESJ_EENS1_15EpilogueDefaultEEEEEvvEEEEvNT_6ParamsE)
        .other          _ZN7cutlass13device_kernelINS_4gemm6kernel13GemmUniversalIN4cute5tupleIJiiiiEEENS1_10collective13CollectiveMmaINS1_34MainloopSm90TmaGmmaWarpSpecializedILi5ENS5_IJNS4_1CILi4EEENSA_ILi1EEESC_EEENS1_35KernelTmaWarpSpecializedCooperativeEEENS5_IJNSA_ILi256EEENSA_ILi64EEESH_EEENS_10bfloat16_tENS5_IJlSC_lEEESJ_SK_NS4_8TiledMMAINS4_8MMA_AtomIJNS4_4SM904GMMA27MMA_64x64x16_F32BF16BF16_SSILNSO_5MajorE0ELSQ_0ELNSO_7ScaleInE1ELSR_1EEEEEENS4_6LayoutINS5_IJNSA_ILi2EEESC_SC_EEENS5_IJSC_NSA_ILi0EEESX_EEEEENS5_IJNS4_10UnderscoreES10_S10_EEEEENS4_13SM90_TMA_LOADENS4_14ComposedLayoutINS4_7SwizzleILi3ELi4ELi3EEENS4_18smem_ptr_flag_bitsILi16EEENSU_INS5_IJNSA_ILi8EEESH_EEENS5_IJSH_SC_EEEEEEEvNS4_8identityENS4_23SM90_TMA_LOAD_MULTICASTES1D_vS1E_EENS_8epilogue10collective6detail29Sm90TmaWarpSpecializedAdapterINS1I_15DefaultEpilogueISJ_SK_SK_NS1H_6thread17LinearCombinationISJ_Li1EffLNS1M_9ScaleType4KindE0ELNS_15FloatRoundStyleE2ESJ_EENS1_15EpilogueDefaultEEEEEvvEEEEvNT_6ParamsE,@"STO_CUDA_ENTRY STV_DEFAULT"
_ZN7cutlass13device_kernelINS_4gemm6kernel13GemmUniversalIN4cute5tupleIJiiiiEEENS1_10collective13CollectiveMmaINS1_34MainloopSm90TmaGmmaWarpSpecializedILi5ENS5_IJNS4_1CILi4EEENSA_ILi1EEESC_EEENS1_35KernelTmaWarpSpecializedCooperativeEEENS5_IJNSA_ILi256EEENSA_ILi64EEESH_EEENS_10bfloat16_tENS5_IJlSC_lEEESJ_SK_NS4_8TiledMMAINS4_8MMA_AtomIJNS4_4SM904GMMA27MMA_64x64x16_F32BF16BF16_SSILNSO_5MajorE0ELSQ_0ELNSO_7ScaleInE1ELSR_1EEEEEENS4_6LayoutINS5_IJNSA_ILi2EEESC_SC_EEENS5_IJSC_NSA_ILi0EEESX_EEEEENS5_IJNS4_10UnderscoreES10_S10_EEEEENS4_13SM90_TMA_LOADENS4_14ComposedLayoutINS4_7SwizzleILi3ELi4ELi3EEENS4_18smem_ptr_flag_bitsILi16EEENSU_INS5_IJNSA_ILi8EEESH_EEENS5_IJSH_SC_EEEEEEEvNS4_8identityENS4_23SM90_TMA_LOAD_MULTICASTES1D_vS1E_EENS_8epilogue10collective6detail29Sm90TmaWarpSpecializedAdapterINS1I_15DefaultEpilogueISJ_SK_SK_NS1H_6thread17LinearCombinationISJ_Li1EffLNS1M_9ScaleType4KindE0ELNS_15FloatRoundStyleE2ESJ_EENS1_15EpilogueDefaultEEEEEvvEEEEvNT_6ParamsE:
[----:B------:R-:W0:Y:S01]  /*0000*/  LDC R1, c[0x0][0x28] ;  /* 0x00000a00ff017b82 */ /* 0x000e220000000800 */
[----:B------:R-:W1:Y:S01]  /*0010*/  S2R R18, SR_TID.X ;  /* 0x0000000000127919 */ /* 0x000e620000002100 */
[----:B------:R-:W-:Y:S01]  /*0020*/  ELECT P0, URZ, PT ;  /* 0x00000000003f782f */ /* 0x000fe20003800000 */
[----:B------:R-:W-:Y:S01]  /*0030*/  BSSY B0, `(.L_x_0) ;  /* 0x000000f000007945 */ /* 0x000fe20003800000 */
[--C-:B-1----:R-:W-:Y:S02]  /*0040*/  SHF.R.U32.HI R0, RZ, 0x5, R18.reuse ;  /* 0x00000005ff007819 */ /* 0x102fe40000011612 */
[----:B------:R-:W-:-:S03]  /*0050*/  SHF.R.U32.HI R3, RZ, 0x7, R18 ;  /* 0x00000007ff037819 */ /* 0x000fc60000011612 */
[----:B------:R-:W1:Y:S04]  /*0060*/  SHFL.IDX PT, R2, R0, RZ, 0x1f ;  /* 0x00001fff00027589 */ /* 0x000e6800000e0000 */
[----:B------:R2:W3:Y:S01]  /*0070*/  SHFL.IDX PT, R5, R3, RZ, 0x1f ;  /* 0x00001fff03057589 */ /* 0x0004e200000e0000 */
[----:B-1----:R-:W-:-:S13]  /*0080*/  ISETP.NE.OR P0, PT, R2, RZ, !P0 ;  /* 0x000000ff0200720c */ /* 0x002fda0004705670 */
[----:B0-23--:R-:W-:Y:S05]  /*0090*/  @P0 BRA `(.L_x_1) ;  /* 0x0000000000200947 */ /* 0x00dfea0003800000 */
[----:B------:R-:W-:Y:S02]  /*00a0*/  ULDC.64 UR4, c[0x0][0x198] ;  /* 0x0000660000047ab9 */ /* 0x000fe40000000a00 */
[----:B------:R-:W-:Y:S02]  /*00b0*/  UIADD3 UR6, UP0, UR4, 0xf0, URZ ;  /* 0x000000f004067890 */ /* 0x000fe4000ff1e03f */
[----:B------:R-:W-:Y:S02]  /*00c0*/  UIADD3 UR4, UP1, UR4, 0x1f0, URZ ;  /* 0x000001f004047890 */ /* 0x000fe4000ff3e03f */
[----:B------:R-:W-:Y:S02]  /*00d0*/  UIADD3.X UR7, URZ, UR5, URZ, UP0, !UPT ;  /* 0x000000053f077290 */ /* 0x000fe400087fe43f */
[----:B------:R-:W-:-:S07]  /*00e0*/  UIADD3.X UR5, URZ, UR5, URZ, UP1, !UPT ;  /* 0x000000053f057290 */ /* 0x000fce0008ffe43f */
[----:B------:R0:W-:Y:S02]  /*00f0*/  UTMACCTL.PF [UR6] ;  /* 0x00000000060079b9 */ /* 0x0001e40008040000 */
[----:B------:R0:W-:Y:S02]  /*0100*/  UTMACCTL.PF [UR4] ;  /* 0x00000000040079b9 */ /* 0x0001e40008040000 */
[----:B0-----:R-:W-:Y:S01]  /*0110*/  NOP ;  /* 0x0000000000007918 */ /* 0x001fe20000000000 */
.L_x_1:
[----:B------:R-:W-:Y:S05]  /*0120*/  BSYNC B0 ;  /* 0x0000000000007941 */ /* 0x000fea0003800000 */
.L_x_0:
[----:B------:R-:W0:Y:S02]  /*0130*/  SHFL.IDX PT, R3, R0, RZ, 0x1f ;  /* 0x00001fff00037589 */ /* 0x000e2400000e0000 */
[----:B0-----:R-:W-:-:S13]  /*0140*/  ISETP.NE.AND P0, PT, R3, RZ, PT ;  /* 0x000000ff0300720c */ /* 0x001fda0003f05270 */
[----:B------:R-:W-:Y:S05]  /*0150*/  @P0 BRA `(.L_x_2) ;  /* 0x0000000000600947 */ /* 0x000fea0003800000 */
[----:B------:R-:W0:Y:S01]  /*0160*/  S2UR UR8, SR_CgaCtaId ;  /* 0x00000000000879c3 */ /* 0x000e220000008800 */
[----:B------:R-:W-:Y:S01]  /*0170*/  UMOV UR4, 0x400 ;  /* 0x0000040000047882 */ /* 0x000fe20000000000 */
[----:B------:R-:W-:Y:S01]  /*0180*/  UMOV UR5, 0x1 ;  /* 0x0000000100057882 */ /* 0x000fe20000000000 */
[----:B------:R-:W-:Y:S01]  /*0190*/  UMOV UR6, 0x8 ;  /* 0x0000000800067882 */ /* 0x000fe20000000000 */
[----:B------:R-:W-:Y:S01]  /*01a0*/  ELECT P0, URZ, PT ;  /* 0x00000000003f782f */ /* 0x000fe20003800000 */
[----:B------:R-:W-:-:S04]  /*01b0*/  UIADD3 UR6, -UR6, 0x100000, URZ ;  /* 0x0010000006067890 */ /* 0x000fc8000fffe13f */
[----:B------:R-:W-:Y:S02]  /*01c0*/  USHF.L.U32 UR7, UR6, 0xb, URZ ;  /* 0x0000000b06077899 */ /* 0x000fe4000800063f */
[----:B------:R-:W-:Y:S02]  /*01d0*/  USHF.L.U32 UR6, UR6, 0x1, URZ ;  /* 0x0000000106067899 */ /* 0x000fe4000800063f */
[----:B0-----:R-:W-:Y:S02]  /*01e0*/  ULEA UR8, UR8, UR4, 0x18 ;  /* 0x0000000408087291 */ /* 0x001fe4000f8ec03f */
[----:B------:R-:W-:-:S04]  /*01f0*/  UIADD3 UR4, -UR5, 0x100000, URZ ;  /* 0x0010000005047890 */ /* 0x000fc8000fffe13f */
[----:B------:R-:W-:Y:S02]  /*0200*/  USHF.L.U32 UR5, UR4, 0xb, URZ ;  /* 0x0000000b04057899 */ /* 0x000fe4000800063f */
[----:B------:R-:W-:Y:S01]  /*0210*/  USHF.L.U32 UR4, UR4, 0x1, URZ ;  /* 0x0000000104047899 */ /* 0x000fe2000800063f */
[----:B------:R-:W0:Y:S11]  /*0220*/  FENCE.VIEW.ASYNC.S ;  /* 0x00000000000073c6 */ /* 0x000e360000000000 */
[----:B0-----:R0:W1:Y:S01]  /*0230*/  SYNCS.EXCH.64 URZ, [UR8], UR4 ;  /* 0x00000004083f75b2 */ /* 0x0010620008000100 */
[----:B------:R0:W2:Y:S01]  /*0240*/  SYNCS.EXCH.64 URZ, [UR8+0x28], UR6 ;  /* 0x00002806083f75b2 */ /* 0x0000a20008000100 */
[----:B------:R0:W3:Y:S01]  /*0250*/  SYNCS.EXCH.64 URZ, [UR8+0x8], UR4 ;  /* 0x00000804083f75b2 */ /* 0x0000e20008000100 */
[----:B------:R0:W4:Y:S01]  /*0260*/  SYNCS.EXCH.64 URZ, [UR8+0x30], UR6 ;  /* 0x00003006083f75b2 */ /* 0x0001220008000100 */
[----:B------:R0:W0:Y:S01]  /*0270*/  SYNCS.EXCH.64 URZ, [UR8+0x10], UR4 ;  /* 0x00001004083f75b2 */ /* 0x0000220008000100 */
[----:B------:R0:W0:Y:S01]  /*0280*/  SYNCS.EXCH.64 URZ, [UR8+0x38], UR6 ;  /* 0x00003806083f75b2 */ /* 0x0000220008000100 */
[----:B------:R0:W0:Y:S01]  /*0290*/  SYNCS.EXCH.64 URZ, [UR8+0x18], UR4 ;  /* 0x00001804083f75b2 */ /* 0x0000220008000100 */
[----:B------:R0:W0:Y:S01]  /*02a0*/  SYNCS.EXCH.64 URZ, [UR8+0x40], UR6 ;  /* 0x00004006083f75b2 */ /* 0x0000220008000100 */
[----:B------:R0:W0:Y:S01]  /*02b0*/  SYNCS.EXCH.64 URZ, [UR8+0x20], UR4 ;  /* 0x00002004083f75b2 */ /* 0x0000220008000100 */
[----:B------:R0:W0:Y:S01]  /*02c0*/  SYNCS.EXCH.64 URZ, [UR8+0x48], UR6 ;  /* 0x00004806083f75b2 */ /* 0x0000220008000100 */
[----:B------:R-:W-:Y:S01]  /*02d0*/  NOP ;  /* 0x0000000000007918 */ /* 0x000fe20000000000 */
.L_x_2:
[----:B------:R-:W-:Y:S01]  /*02e0*/  SHF.R.S32.HI R7, RZ, 0x1f, R18 ;  /* 0x0000001fff077819 */ /* 0x000fe20000011412 */
[----:B------:R-:W5:Y:S01]  /*02f0*/  SHFL.IDX PT, R0, R0, RZ, 0x1f ;  /* 0x00001fff00007589 */ /* 0x000f6200000e0000 */
[----:B0-----:R-:W0:Y:S01]  /*0300*/  S2UR UR8, SR_CTAID.X ;  /* 0x00000000000879c3 */ /* 0x001e220000002500 */
[----:B------:R-:W-:Y:S02]  /*0310*/  ELECT P0, URZ, PT ;  /* 0x00000000003f782f */ /* 0x000fe40003800000 */
[----:B------:R-:W-:Y:S01]  /*0320*/  LEA.HI R7, R7, R18, RZ, 0x7 ;  /* 0x0000001207077211 */ /* 0x000fe200078f38ff */
[----:B------:R-:W1:Y:S01]  /*0330*/  S2R R4, SR_CTAID.Y ;  /* 0x0000000000047919 */ /* 0x000e620000002600 */
[----:B------:R-:W-:Y:S01]  /*0340*/  SHF.R.S32.HI R8, RZ, 0x1f, R3 ;  /* 0x0000001fff087819 */ /* 0x000fe20000011403 */
[----:B------:R-:W-:Y:S01]  /*0350*/  ULDC UR4, c[0x0][0x150] ;  /* 0x0000540000047ab9 */ /* 0x000fe20000000800 */
[----:B------:R-:W-:Y:S01]  /*0360*/  LOP3.LUT R7, R7, 0xffffff80, RZ, 0xc0, !PT ;  /* 0xffffff8007077812 */ /* 0x000fe200078ec0ff */
[----:B------:R-:W-:Y:S01]  /*0370*/  NOP ;  /* 0x0000000000007918 */ /* 0x000fe20000000000 */
[----:B------:R-:W-:Y:S01]  /*0380*/  LEA.HI R8, R8, R3, RZ, 0x2 ;  /* 0x0000000308087211 */ /* 0x000fe200078f10ff */
[----:B------:R-:W2:Y:S01]  /*0390*/  LDC R10, c[0x0][0x144] ;  /* 0x00005100ff0a7b82 */ /* 0x000ea20000000800 */
[----:B------:R-:W-:Y:S01]  /*03a0*/  NOP ;  /* 0x0000000000007918 */ /* 0x000fe20000000000 */
[----:B------:R-:W-:Y:S01]  /*03b0*/  IMAD.IADD R6, R18, 0x1, -R7 ;  /* 0x0000000112067824 */ /* 0x000fe200078e0a07 */
[----:B------:R-:W-:Y:S01]  /*03c0*/  LOP3.LUT R8, R8, 0x3ffffffc, RZ, 0xc0, !PT ;  /* 0x3ffffffc08087812 */ /* 0x000fe200078ec0ff */
[----:B------:R-:W-:Y:S01]  /*03d0*/  IMAD.MOV.U32 R23, RZ, RZ, 0x1 ;  /* 0x00000001ff177424 */ /* 0x000fe200078e00ff */
[----:B------:R-:W-:-:S02]  /*03e0*/  ISETP.NE.AND P3, PT, R5, RZ, PT ;  /* 0x000000ff0500720c */ /* 0x000fc40003f65270 */
[----:B------:R-:W-:Y:S01]  /*03f0*/  SHF.R.S32.HI R7, RZ, 0x1f, R6 ;  /* 0x0000001fff077819 */ /* 0x000fe20000011406 */
[----:B------:R-:W-:Y:S01]  /*0400*/  IMAD.IADD R8, R3, 0x1, -R8 ;  /* 0x0000000103087824 */ /* 0x000fe200078e0a08 */
[----:B------:R-:W3:Y:S02]  /*0410*/  LDC R12, c[0x0][0x140] ;  /* 0x00005000ff0c7b82 */ /* 0x000ee40000000800 */
[----:B------:R-:W-:Y:S02]  /*0420*/  LEA.HI R7, R7, R6, RZ, 0x3 ;  /* 0x0000000607077211 */ /* 0x000fe400078f18ff */
[----:B-----5:R-:W-:Y:S02]  /*0430*/  ISETP.NE.OR P0, PT, R0, RZ, !P0 ;  /* 0x000000ff0000720c */ /* 0x020fe40004705670 */
[--C-:B------:R-:W-:Y:S02]  /*0440*/  SHF.R.S32.HI R0, RZ, 0x3, R7.reuse ;  /* 0x00000003ff007819 */ /* 0x100fe40000011407 */
[----:B------:R-:W-:-:S02]  /*0450*/  SHF.R.S32.HI R7, RZ, 0x1f, R7 ;  /* 0x0000001fff077819 */ /* 0x000fc40000011407 */
[----:B0-----:R-:W-:Y:S02]  /*0460*/  I2FP.F32.U32 R9, UR8 ;  /* 0x0000000800097c45 */ /* 0x001fe40008201000 */
[----:B------:R-:W-:-:S03]  /*0470*/  LEA.HI R7, R7, R0, RZ, 0x2 ;  /* 0x0000000007077211 */ /* 0x000fc600078f10ff */
[----:B------:R-:W-:Y:S01]  /*0480*/  FMUL R9, R9, UR4 ;  /* 0x0000000409097c20 */ /* 0x000fe20008400000 */
[----:B------:R-:W-:Y:S01]  /*0490*/  LOP3.LUT R7, R7, 0xfffffffc, RZ, 0xc0, !PT ;  /* 0xfffffffc07077812 */ /* 0x000fe200078ec0ff */
[----:B------:R-:W-:Y:S01]  /*04a0*/  VOTEU.ALL UP0, P0 ;  /* 0x00000000003f7886 */ /* 0x000fe20000000000 */
[----:B-1----:R-:W-:Y:S01]  /*04b0*/  I2FP.F32.U32 R11, R4 ;  /* 0x00000004000b7245 */ /* 0x002fe20000201000 */
[----:B------:R-:W-:Y:S01]  /*04c0*/  ULDC UR4, c[0x0][0x154] ;  /* 0x0000550000047ab9 */ /* 0x000fe20000000800 */
[----:B------:R-:W-:Y:S01]  /*04d0*/  VOTEU.ALL UP1, P0 ;  /* 0x00000000003f7886 */ /* 0x000fe20000020000 */
[----:B------:R-:W-:Y:S01]  /*04e0*/  IMAD.IADD R7, R0, 0x1, -R7 ;  /* 0x0000000100077824 */ /* 0x000fe200078e0a07 */
[----:B------:R-:W0:Y:S01]  /*04f0*/  F2I.U32.TRUNC.NTZ R9, R9 ;  /* 0x0000000900097305 */ /* 0x000e22000020f000 */
[----:B------:R-:W1:Y:S01]  /*0500*/  @!UP0 S2UR UR7, SR_CgaCtaId ;  /* 0x00000000000789c3 */ /* 0x000e620000008800 */
[----:B------:R-:W-:Y:S01]  /*0510*/  @!UP0 UMOV UR6, 0x400 ;  /* 0x0000040000068882 */ /* 0x000fe20000000000 */
[----:B------:R-:W-:Y:S01]  /*0520*/  IMAD R8, R8, 0x4, R7 ;  /* 0x0000000408087824 */ /* 0x000fe200078e0207 */
[----:B---3--:R-:W-:-:S04]  /*0530*/  ISETP.EQ.U32.AND P2, PT, R12, 0x1, PT ;  /* 0x000000010c00780c */ /* 0x008fc80003f42070 */
[----:B------:R-:W-:-:S04]  /*0540*/  SHF.R.S32.HI R3, RZ, 0x1f, R8 ;  /* 0x0000001fff037819 */ /* 0x000fc80000011408 */
[----:B------:R-:W-:Y:S01]  /*0550*/  LEA.HI R0, R3, R8, RZ, 0x2 ;  /* 0x0000000803007211 */ /* 0x000fe200078f10ff */
[----:B0-----:R-:W-:-:S03]  /*0560*/  IMAD.MOV R7, RZ, RZ, -R9 ;  /* 0x000000ffff077224 */ /* 0x001fc600078e0a09 */
[----:B------:R-:W-:Y:S01]  /*0570*/  LOP3.LUT R9, R0, 0xfffffffc, RZ, 0xc0, !PT ;  /* 0xfffffffc00097812 */ /* 0x000fe200078ec0ff */
[----:B--2---:R-:W-:Y:S02]  /*0580*/  IMAD R3, R10, R7, UR8 ;  /* 0x000000080a037e24 */ /* 0x004fe4000f8e0207 */
[----:B------:R-:W-:Y:S02]  /*0590*/  FMUL R10, R11, UR4 ;  /* 0x000000040b0a7c20 */ /* 0x000fe40008400000 */
[C---:B------:R-:W-:Y:S01]  /*05a0*/  IMAD.IADD R0, R8.reuse, 0x1, -R9 ;  /* 0x0000000108007824 */ /* 0x040fe200078e0a09 */
[----:B------:R-:W0:Y:S01]  /*05b0*/  LDC R7, c[0x0][0x148] ;  /* 0x00005200ff077b82 */ /* 0x000e220000000800 */
[----:B------:R-:W-:Y:S01]  /*05c0*/  SHF.R.S32.HI R9, RZ, 0x1f, R2 ;  /* 0x0000001fff097819 */ /* 0x000fe20000011402 */
[----:B------:R-:W-:Y:S01]  /*05d0*/  IMAD.SHL.U32 R11, R8, 0x4, RZ ;  /* 0x00000004080b7824 */ /* 0x000fe200078e00ff */
[----:B------:R-:W-:Y:S01]  /*05e0*/  UMOV UR4, 0x20 ;  /* 0x0000002000047882 */ /* 0x000fe20000000000 */
[----:B------:R-:W-:Y:S01]  /*05f0*/  ISETP.NE.AND P4, PT, R0, R3, PT ;  /* 0x000000030000720c */ /* 0x000fe20003f85270 */
[----:B------:R-:W2:Y:S01]  /*0600*/  F2I.U32.TRUNC.NTZ R10, R10 ;  /* 0x0000000a000a7305 */ /* 0x000ea2000020f000 */
[----:B------:R-:W-:Y:S01]  /*0610*/  LEA.HI R9, R9, R2, RZ, 0x2 ;  /* 0x0000000209097211 */ /* 0x000fe200078f10ff */
[----:B------:R-:W-:-:S04]  /*0620*/  @!UP0 UIADD3 UR4, -UR4, 0x100000, URZ ;  /* 0x0010000004048890 */ /* 0x000fc8000fffe13f */
[----:B------:R-:W-:Y:S02]  /*0630*/  @!UP0 USHF.L.U32 UR5, UR4, 0xb, URZ ;  /* 0x0000000b04058899 */ /* 0x000fe4000800063f */
[----:B------:R-:W-:Y:S01]  /*0640*/  @!UP0 USHF.L.U32 UR4, UR4, 0x1, URZ ;  /* 0x0000000104048899 */ /* 0x000fe2000800063f */
[----:B------:R-:W-:Y:S01]  /*0650*/  LOP3.LUT R22, R8, 0xc, R11, 0x78, !PT ;  /* 0x0000000c08167812 */ /* 0x000fe200078e780b */
[----:B-1----:R-:W-:Y:S01]  /*0660*/  @!UP0 ULEA UR6, UR7, UR6, 0x18 ;  /* 0x0000000607068291 */ /* 0x002fe2000f8ec03f */
[----:B------:R-:W-:Y:S01]  /*0670*/  LOP3.LUT R9, R9, 0xfffffffc, RZ, 0xc0, !PT ;  /* 0xfffffffc09097812 */ /* 0x000fe200078ec0ff */
[----:B------:R-:W-:Y:S01]  /*0680*/  VOTEU.ALL UP0, P0 ;  /* 0x00000000003f7886 */ /* 0x000fe20000000000 */
[----:B------:R-:W-:Y:S01]  /*0690*/  LOP3.LUT P0, RZ, R6, 0x7, RZ, 0xc0, !PT ;  /* 0x0000000706ff7812 */ /* 0x000fe2000780c0ff */
[----:B------:R-:W-:Y:S02]  /*06a0*/  VIADD R6, R5, 0xffffffff ;  /* 0xffffffff05067836 */ /* 0x000fe40000000000 */
[----:B------:R-:W-:Y:S01]  /*06b0*/  IMAD.IADD R0, R2, 0x1, -R9 ;  /* 0x0000000102007824 */ /* 0x000fe200078e0a09 */
[----:B------:R-:W-:-:S02]  /*06c0*/  ISETP.LT.U32.AND P0, PT, R22, 0x4, !P0 ;  /* 0x000000041600780c */ /* 0x000fc40004701070 */
[----:B------:R-:W-:Y:S01]  /*06d0*/  @P4 SHF.R.S32.HI R9, RZ, 0x1f, R22 ;  /* 0x0000001fff094819 */ /* 0x000fe20000011416 */
[----:B--2---:R-:W-:Y:S01]  /*06e0*/  IMAD.MOV R24, RZ, RZ, -R10 ;  /* 0x000000ffff187224 */ /* 0x004fe200078e0a0a */
[C---:B------:R-:W-:Y:S01]  /*06f0*/  ISETP.NE.AND P1, PT, R0.reuse, 0x3, PT ;  /* 0x000000030000780c */ /* 0x040fe20003f25270 */
[----:B------:R-:W1:Y:S02]  /*0700*/  FENCE.VIEW.ASYNC.S ;  /* 0x00000000000073c6 */ /* 0x000e640000000000 */
[----:B-1----:R1:W2:Y:S01]  /*0710*/  @!UP0 SYNCS.EXCH.64 URZ, [UR6+0x60], UR4 ;  /* 0x00006004063f85b2 */ /* 0x0022a20008000100 */
[----:B------:R-:W-:Y:S01]  /*0720*/  @P4 LEA.HI R9, R9, R22, RZ, 0x2 ;  /* 0x0000001609094211 */ /* 0x000fe200078f10ff */
[----:B0-----:R-:W-:Y:S01]  /*0730*/  IMAD R2, R7, R24, R4 ;  /* 0x0000001807027224 */ /* 0x001fe200078e0204 */
[----:B------:R-:W-:Y:S02]  /*0740*/  ISETP.EQ.OR P1, PT, R0, RZ, !P1 ;  /* 0x000000ff0000720c */ /* 0x000fe40004f22670 */
[----:B------:R-:W-:-:S02]  /*0750*/  @P4 SHF.R.S32.HI R9, RZ, 0x2, R9 ;  /* 0x00000002ff094819 */ /* 0x000fc40000011409 */
[----:B------:R-:W-:Y:S02]  /*0760*/  ISETP.EQ.AND P1, PT, R5, RZ, P1 ;  /* 0x000000ff0500720c */ /* 0x000fe40000f22270 */
[----:B------:R-:W-:Y:S02]  /*0770*/  @P4 ISETP.NE.AND P5, PT, R9, R2, PT ;  /* 0x000000020900420c */ /* 0x000fe40003fa5270 */
[----:B------:R-:W-:Y:S02]  /*0780*/  ISETP.GE.U32.AND P6, PT, R6, 0x2, PT ;  /* 0x000000020600780c */ /* 0x000fe40003fc6070 */
[----:B------:R-:W-:Y:S02]  /*0790*/  SEL R2, RZ, 0x1, !P0 ;  /* 0x00000001ff027807 */ /* 0x000fe40004000000 */
[----:B------:R-:W-:Y:S01]  /*07a0*/  @P4 SEL R23, RZ, 0x1, P5 ;  /* 0x00000001ff174807 */ /* 0x000fe20002800000 */
[----:B------:R1:W0:Y:S01]  /*07b0*/  @!UP1 SYNCS.EXCH.64 URZ, [UR6+0x68], UR4 ;  /* 0x00006804063f95b2 */ /* 0x0002220008000100 */
[----:B------:R-:W-:Y:S01]  /*07c0*/  SEL R19, RZ, 0x1, !P1 ;  /* 0x00000001ff137807 */ /* 0x000fe20004800000 */
[----:B------:R-:W-:Y:S01]  /*07d0*/  NOP ;  /* 0x0000000000007918 */ /* 0x000fe20000000000 */
[----:B------:R-:W-:-:S02]  /*07e0*/  LOP3.LUT R23, R23, R2, RZ, 0xc0, !PT ;  /* 0x0000000217177212 */ /* 0x000fc400078ec0ff */
[----:B------:R-:W-:Y:S01]  /*07f0*/  SEL R19, R19, 0x2, P6 ;  /* 0x0000000213137807 */ /* 0x000fe20003000000 */
[----:B-12---:R-:W-:Y:S06]  /*0800*/  @!P2 BRA `(.L_x_3) ;  /* 0x000000000008a947 */ /* 0x006fec0003800000 */
[----:B0---4-:R-:W-:Y:S01]  /*0810*/  UCGABAR_ARV ;  /* 0x00000000000079c7 */ /* 0x011fe20008000000 */
[----:B------:R-:W-:Y:S05]  /*0820*/  BRA `(.L_x_4) ;  /* 0x0000000000047947 */ /* 0x000fea0003800000 */
.L_x_3:
[----:B0---4-:R-:W-:Y:S01]  /*0830*/  NOP ;  /* 0x0000000000007918 */ /* 0x011fe20000000000 */
.L_x_4:
[----:B------:R-:W0:Y:S01]  /*0840*/  LDC R2, c[0x0][0x65c] ;  /* 0x00019700ff027b82 */ /* 0x000e220000000800 */
[----:B------:R-:W-:Y:S01]  /*0850*/  LOP3.LUT R5, R5, 0xfffff7ff, RZ, 0xc0, !PT ;  /* 0xfffff7ff05057812 */ /* 0x000fe200078ec0ff */
[----:B------:R-:W-:Y:S02]  /*0860*/  IMAD.U32 R8, RZ, RZ, UR8 ;  /* 0x00000008ff087e24 */ /* 0x000fe4000f8e00ff */
[----:B------:R-:W-:Y:S01]  /*0870*/  IMAD.MOV.U32 R9, RZ, RZ, RZ ;  /* 0x000000ffff097224 */ /* 0x000fe200078e00ff */
[----:B0-----:R-:W-:-:S13]  /*0880*/  ISETP.NE.AND P1, PT, R2, 0x1, PT ;  /* 0x000000010200780c */ /* 0x001fda0003f25270 */
[----:B------:R-:W0:Y:S01]  /*0890*/  @P1 LDC R17, c[0x0][0x10] ;  /* 0x00000400ff111b82 */ /* 0x000e220000000800 */
[----:B------:R-:W-:Y:S01]  /*08a0*/  @P1 LOP3.LUT R5, R5, 0x800, RZ, 0xfc, !PT ;  /* 0x0000080005051812 */ /* 0x000fe200078efcff */
[----:B------:R-:W-:Y:S02]  /*08b0*/  @P1 IMAD.MOV.U32 R5, RZ, RZ, RZ ;  /* 0x000000ffff051224 */ /* 0x000fe400078e00ff */
[----:B------:R-:W-:-:S04]  /*08c0*/  @P1 IMAD.MOV.U32 R13, RZ, RZ, RZ ;  /* 0x000000ffff0d1224 */ /* 0x000fc800078e00ff */
[----:B------:R-:W1:Y:S01]  /*08d0*/  @!P1 LDC R11, c[0x0][0xc] ;  /* 0x00000300ff0b9b82 */ /* 0x000e620000000800 */
[----:B0-----:R-:W-:-:S04]  /*08e0*/  @P1 IMAD.WIDE.U32 R16, R17, UR8, R4 ;  /* 0x0000000811101c25 */ /* 0x001fc8000f8e0004 */
[----:B------:R-:W-:Y:S02]  /*08f0*/  @P1 IMAD.IADD R17, R17, 0x1, R13 ;  /* 0x0000000111111824 */ /* 0x000fe400078e020d */
[----:B-1----:R-:W-:-:S04]  /*0900*/  @!P1 IMAD.WIDE.U32 R8, R4, R11, R8 ;  /* 0x0000000b04089225 */ /* 0x002fc800078e0008 */
[----:B------:R-:W-:Y:S02]  /*0910*/  @!P1 IMAD.MOV.U32 R16, RZ, RZ, R8 ;  /* 0x000000ffff109224 */ /* 0x000fe400078e0008 */
[----:B------:R-:W-:Y:S01]  /*0920*/  @!P1 IMAD.MOV.U32 R17, RZ, RZ, R9 ;  /* 0x000000ffff119224 */ /* 0x000fe200078e0009 */
[----:B------:R-:W-:Y:S06]  /*0930*/  @!P2 BRA `(.L_x_5) ;  /* 0x00000000000ca947 */ /* 0x000fec0003800000 */
[----:B------:R-:W-:Y:S01]  /*0940*/  UCGABAR_WAIT ;  /* 0x0000000000007dc7 */ /* 0x000fe20008000000 */
[----:B------:R-:W-:Y:S01]  /*0950*/  CCTL.IVALL ;  /* 0x00000000ff00798f */ /* 0x000fe20002000000 */
[----:B------:R-:W-:Y:S05]  /*0960*/  BRA `(.L_x_6) ;  /* 0x0000000000047947 */ /* 0x000fea0003800000 */
.L_x_5:
[----:B------:R-:W-:Y:S06]  /*0970*/  BAR.SYNC.DEFER_BLOCKING 0x0 ;  /* 0x0000000000007b1d */ /* 0x000fec0000010000 */
.L_x_6:
[----:B------:R-:W-:Y:S05]  /*0980*/  @!P3 BRA `(.L_x_7) ;  /* 0x0000006c00b0b947 */ /* 0x000fea0003800000 */
[----:B------:R-:W-:-:S13]  /*0990*/  ISETP.GT.U32.AND P0, PT, R6, 0x1, PT ;  /* 0x000000010600780c */ /* 0x000fda0003f04070 */
[----:B------:R-:W-:Y:S05]  /*09a0*/  @P0 EXIT ;  /* 0x000000000000094d */ /* 0x000fea0003800000 */
[----:B------:R-:W-:Y:S01]  /*09b0*/  ULDC.64 UR4, c[0x0][0x650] ;  /* 0x0001940000047ab9 */ /* 0x000fe20000000a00 */
[----:B------:R-:W-:Y:S01]  /*09c0*/  PRMT R0, RZ, 0x7610, R0 ;  /* 0x00007610ff007816 */ /* 0x000fe20000000000 */
[----:B------:R-:W-:Y:S01]  /*09d0*/  IMAD.MOV.U32 R96, RZ, RZ, -0x1 ;  /* 0xffffffffff607424 */ /* 0x000fe200078e00ff */
[----:B------:R-:W-:Y:S01]  /*09e0*/  ISETP.GE.U32.AND P0, PT, R16, UR4, PT ;  /* 0x0000000410007c0c */ /* 0x000fe2000bf06070 */
[----:B------:R-:W-:Y:S02]  /*09f0*/  IMAD.MOV.U32 R92, RZ, RZ, -0x1 ;  /* 0xffffffffff5c7424 */ /* 0x000fe400078e00ff */
[----:B------:R-:W-:Y:S01]  /*0a00*/  IMAD.MOV.U32 R89, RZ, RZ, -0x1 ;  /* 0xffffffffff597424 */ /* 0x000fe200078e00ff */
[----:B------:R-:W-:-:S13]  /*0a10*/  ISETP.GE.U32.AND.EX P0, PT, R17, UR5, PT, P0 ;  /* 0x0000000511007c0c */ /* 0x000fda000bf06100 */
[----:B------:R-:W-:Y:S05]  /*0a20*/  @P0 BRA `(.L_x_8) ;  /* 0x0000000400280947 */ /* 0x000fea0003800000 */
[----:B------:R-:W0:Y:S01]  /*0a30*/  LDC.64 R20, c[0x0][0x628] ;  /* 0x00018a00ff147b82 */ /* 0x000e220000000a00 */
[----:B------:R-:W-:Y:S02]  /*0a40*/  IMAD.MOV.U32 R8, RZ, RZ, R16 ;  /* 0x000000ffff087224 */ /* 0x000fe400078e0010 */
[----:B------:R-:W-:-:S05]  /*0a50*/  IMAD.MOV.U32 R9, RZ, RZ, R17 ;  /* 0x000000ffff097224 */ /* 0x000fca00078e0011 */
[----:B------:R-:W1:Y:S08]  /*0a60*/  LDC R0, c[0x0][0x630] ;  /* 0x00018c00ff007b82 */ /* 0x000e700000000800 */
[----:B------:R-:W2:Y:S01]  /*0a70*/  LDC.64 R26, c[0x0][0x620] ;  /* 0x00018800ff1a7b82 */ /* 0x000ea20000000a00 */
[----:B0-----:R-:W-:-:S04]  /*0a80*/  ISETP.NE.U32.AND P0, PT, R20, RZ, PT ;  /* 0x000000ff1400720c */ /* 0x001fc80003f05070 */
[----:B------:R-:W-:-:S13]  /*0a90*/  ISETP.NE.AND.EX P0, PT, R21, RZ, PT, P0 ;  /* 0x000000ff1500720c */ /* 0x000fda0003f05300 */
[----:B-12---:R-:W-:Y:S05]  /*0aa0*/  @!P0 BRA `(.L_x_9) ;  /* 0x0000000000288947 */ /* 0x006fea0003800000 */
[----:B------:R-:W0:Y:S02]  /*0ab0*/  LDC R13, c[0x0][0x634] ;  /* 0x00018d00ff0d7b82 */ /* 0x000e240000000800 */
[----:B0-----:R-:W-:-:S05]  /*0ac0*/  IADD3 R13, P0, R16, R13, RZ ;  /* 0x0000000d100d7210 */ /* 0x001fca0007f1e0ff */
[----:B------:R-:W-:-:S04]  /*0ad0*/  IMAD.X R15, RZ, RZ, R17, P0 ;  /* 0x000000ffff0f7224 */ /* 0x000fc800000e0611 */
[----:B------:R-:W-:-:S04]  /*0ae0*/  IMAD.WIDE.U32 R8, R15, R20, RZ ;  /* 0x000000140f087225 */ /* 0x000fc800078e00ff */
[----:B------:R-:W-:-:S04]  /*0af0*/  IMAD.WIDE.U32 R10, P0, R13, R21, R8 ;  /* 0x000000150d0a7225 */ /* 0x000fc80007800008 */
[----:B------:R-:W-:-:S04]  /*0b00*/  IMAD.WIDE.U32 R8, R13, R20, RZ ;  /* 0x000000140d087225 */ /* 0x000fc800078e00ff */
[----:B------:R-:W-:Y:S01]  /*0b10*/  IMAD.X R13, RZ, RZ, RZ, P0 ;  /* 0x000000ffff0d7224 */ /* 0x000fe200000e06ff */
[----:B------:R-:W-:Y:S01]  /*0b20*/  IADD3 RZ, P0, R9, R10, RZ ;  /* 0x0000000a09ff7210 */ /* 0x000fe20007f1e0ff */
[----:B------:R-:W-:-:S04]  /*0b30*/  IMAD.MOV.U32 R12, RZ, RZ, R11 ;  /* 0x000000ffff0c7224 */ /* 0x000fc800078e000b */
[----:B------:R-:W-:-:S08]  /*0b40*/  IMAD.WIDE.U32.X R8, R15, R21, R12, P0 ;  /* 0x000000150f087225 */ /* 0x000fd000000e040c */
.L_x_9:
[----:B------:R-:W0:Y:S01]  /*0b50*/  LDC.64 R20, c[0x0][0x640] ;  /* 0x00019000ff147b82 */ /* 0x000e220000000a00 */
[--C-:B------:R-:W-:Y:S01]  /*0b60*/  SHF.R.U64 R89, R8, R0, R9.reuse ;  /* 0x0000000008597219 */ /* 0x100fe20000001209 */
[----:B------:R-:W-:Y:S01]  /*0b70*/  IMAD R28, R7, R24, R4 ;  /* 0x00000018071c7224 */ /* 0x000fe200078e0204 */
[----:B------:R-:W-:Y:S01]  /*0b80*/  SHF.R.U32.HI R0, RZ, R0, R9 ;  /* 0x00000000ff007219 */ /* 0x000fe20000011609 */
[----:B------:R-:W-:Y:S01]  /*0b90*/  IMAD.MOV.U32 R25, RZ, RZ, 0x1 ;  /* 0x00000001ff197424 */ /* 0x000fe200078e00ff */
[----:B------:R-:W-:-:S03]  /*0ba0*/  IADD3 R5, P0, RZ, -R89, RZ ;  /* 0x80000059ff057210 */ /* 0x000fc60007f1e0ff */
[----:B------:R-:W1:Y:S02]  /*0bb0*/  LDC R6, c[0x0][0x618] ;  /* 0x00018600ff067b82 */ /* 0x000e640000000800 */
[----:B------:R-:W-:-:S04]  /*0bc0*/  IMAD.X R9, RZ, RZ, ~R0, P0 ;  /* 0x000000ffff097224 */ /* 0x000fc800000e0e00 */
[-C--:B------:R-:W-:Y:S02]  /*0bd0*/  IMAD R0, R9, R26.reuse, RZ ;  /* 0x0000001a09007224 */ /* 0x080fe400078e02ff */
[----:B------:R-:W2:Y:S01]  /*0be0*/  LDC R11, c[0x0][0x608] ;  /* 0x00018200ff0b7b82 */ /* 0x000ea20000000800 */
[----:B------:R-:W-:-:S04]  /*0bf0*/  IMAD.WIDE.U32 R8, R5, R26, R16 ;  /* 0x0000001a05087225 */ /* 0x000fc800078e0010 */
[----:B------:R-:W-:-:S03]  /*0c00*/  IMAD R5, R5, R27, R0 ;  /* 0x0000001b05057224 */ /* 0x000fc600078e0200 */
[----:B------:R-:W3:Y:S01]  /*0c10*/  LDC R12, c[0x0][0x658] ;  /* 0x00019600ff0c7b82 */ /* 0x000ee20000000800 */
[----:B0-----:R-:W-:Y:S01]  /*0c20*/  ISETP.NE.U32.AND P0, PT, R20, RZ, PT ;  /* 0x000000ff1400720c */ /* 0x001fe20003f05070 */
[----:B------:R-:W-:Y:S02]  /*0c30*/  IMAD.IADD R5, R9, 0x1, R5 ;  /* 0x0000000109057824 */ /* 0x000fe400078e0205 */
[----:B------:R-:W-:Y:S01]  /*0c40*/  IMAD.MOV.U32 R9, RZ, RZ, -0x1 ;  /* 0xffffffffff097424 */ /* 0x000fe200078e00ff */
[----:B------:R-:W-:-:S03]  /*0c50*/  ISETP.NE.AND.EX P0, PT, R21, RZ, PT, P0 ;  /* 0x000000ff1500720c */ /* 0x000fc60003f05300 */
[----:B------:R-:W0:Y:S01]  /*0c60*/  LDC R15, c[0x0][0x600] ;  /* 0x00018000ff0f7b82 */ /* 0x000e220000000800 */
[-CC-:B-1----:R-:W-:Y:S02]  /*0c70*/  SHF.R.U64 R13, R8, R6.reuse, R5.reuse ;  /* 0x00000006080d7219 */ /* 0x182fe40000001205 */
[----:B------:R-:W-:-:S05]  /*0c80*/  SHF.R.U32.HI R0, RZ, R6, R5 ;  /* 0x00000006ff007219 */ /* 0x000fca0000011605 */
[----:B------:R-:W1:Y:S01]  /*0c90*/  LDC R14, c[0x0][0x648] ;  /* 0x00019200ff0e7b82 */ /* 0x000e620000000800 */
[-CC-:B--2---:R-:W-:Y:S02]  /*0ca0*/  SHF.R.U64 R29, R13, R11.reuse, R0.reuse ;  /* 0x0000000b0d1d7219 */ /* 0x184fe40000001200 */
[----:B------:R-:W-:-:S05]  /*0cb0*/  SHF.R.U32.HI R5, RZ, R11, R0 ;  /* 0x0000000bff057219 */ /* 0x000fca0000011600 */
[----:B------:R-:W2:Y:S01]  /*0cc0*/  LDC R26, c[0x0][0x638] ;  /* 0x00018e00ff1a7b82 */ /* 0x000ea20000000800 */
[-CC-:B---3--:R-:W-:Y:S02]  /*0cd0*/  SHF.R.U64 R24, R29, R12.reuse, R5.reuse ;  /* 0x0000000c1d187219 */ /* 0x188fe40000001205 */
[-C--:B------:R-:W-:Y:S02]  /*0ce0*/  SHF.L.U32 R0, R9, R12.reuse, RZ ;  /* 0x0000000c09007219 */ /* 0x080fe400000006ff */
[----:B------:R-:W-:Y:S01]  /*0cf0*/  SHF.R.U32.HI R5, RZ, R12, R5 ;  /* 0x0000000cff057219 */ /* 0x000fe20000011605 */
[----:B------:R-:W-:Y:S01]  /*0d00*/  IMAD.MOV.U32 R4, RZ, RZ, R24 ;  /* 0x000000ffff047224 */ /* 0x000fe200078e0018 */
[----:B------:R-:W-:Y:S01]  /*0d10*/  LOP3.LUT R10, RZ, R0, RZ, 0x33, !PT ;  /* 0x00000000ff0a7212 */ /* 0x000fe200078e33ff */
[----:B------:R-:W3:Y:S01]  /*0d20*/  LDC R27, c[0x0][0x610] ;  /* 0x00018400ff1b7b82 */ /* 0x000ee20000000800 */
[----:B------:R-:W-:Y:S05]  /*0d30*/  @!P0 BRA `(.L_x_10) ;  /* 0x0000000000288947 */ /* 0x000fea0003800000 */
[----:B------:R-:W4:Y:S02]  /*0d40*/  LDC R9, c[0x0][0x64c] ;  /* 0x00019300ff097b82 */ /* 0x000f240000000800 */
[----:B----4-:R-:W-:-:S05]  /*0d50*/  IADD3 R9, P0, R24, R9, RZ ;  /* 0x0000000918097210 */ /* 0x010fca0007f1e0ff */
        /* <DEDUP_REMOVED lines=8> */
.L_x_10:
[----:B-1----:R-:W-:Y:S01]  /*0de0*/  SHF.R.U64 R4, R4, R14, R5 ;  /* 0x0000000e04047219 */ /* 0x002fe20000001205 */
[----:B0-----:R-:W-:Y:S01]  /*0df0*/  VIADD R6, R15, 0xffffffff ;  /* 0xffffffff0f067836 */ /* 0x001fe20000000000 */
[----:B------:R-:W-:Y:S02]  /*0e00*/  SHF.L.U32 R0, R25, R12, RZ ;  /* 0x0000000c19007219 */ /* 0x000fe400000006ff */
[----:B------:R-:W-:Y:S01]  /*0e10*/  LOP3.LUT R5, R29, R10, RZ, 0xc0, !PT ;  /* 0x0000000a1d057212 */ /* 0x000fe200078ec0ff */
[----:B------:R-:W-:Y:S01]  /*0e20*/  IMAD.MOV R7, RZ, RZ, -R4 ;  /* 0x000000ffff077224 */ /* 0x000fe200078e0a04 */
[----:B------:R-:W-:Y:S02]  /*0e30*/  SEL R3, R3, R28, !P1 ;  /* 0x0000001c03037207 */ /* 0x000fe40004800000 */
[----:B------:R-:W-:Y:S01]  /*0e40*/  LOP3.LUT R6, R13, R6, RZ, 0xc0, !PT ;  /* 0x000000060d067212 */ /* 0x000fe200078ec0ff */
[----:B------:R-:W-:Y:S02]  /*0e50*/  IMAD R4, R0, R4, R5 ;  /* 0x0000000400047224 */ /* 0x000fe400078e0205 */
[----:B--2---:R-:W-:-:S02]  /*0e60*/  IMAD R0, R7, R26, R24 ;  /* 0x0000001a07007224 */ /* 0x004fc400078e0218 */
[----:B---3--:R-:W-:Y:S02]  /*0e70*/  IMAD R3, R4, R27, R3 ;  /* 0x0000001b04037224 */ /* 0x008fe400078e0203 */
[----:B------:R-:W-:Y:S02]  /*0e80*/  IMAD R96, R0, R15, R6 ;  /* 0x0000000f00607224 */ /* 0x000fe400078e0206 */
[----:B------:R-:W-:-:S03]  /*0e90*/  IMAD.MOV.U32 R4, RZ, RZ, 0x1 ;  /* 0x00000001ff047424 */ /* 0x000fc600078e00ff */
[----:B------:R-:W-:Y:S02]  /*0ea0*/  SEL R92, R96, R3, !P1 ;  /* 0x00000003605c7207 */ /* 0x000fe40004800000 */
[----:B------:R-:W-:Y:S02]  /*0eb0*/  PRMT R0, R4, 0x7610, R0 ;  /* 0x0000761004007816 */ /* 0x000fe40000000000 */
[----:B------:R-:W-:-:S07]  /*0ec0*/  SEL R96, R3, R96, !P1 ;  /* 0x0000006003607207 */ /* 0x000fce0004800000 */
.L_x_8:
[----:B------:R-:W-:-:S08]  /*0ed0*/  NOP ;  /* 0x0000000000007918 */ /* 0x000fd00000000000 */
[----:B------:R-:W0:Y:S02]  /*0ee0*/  USETMAXREG.TRY_ALLOC.CTAPOOL UP0, 0xe8 ;  /* 0x000000e8000079c8 */ /* 0x000e240008000600 */
[----:B0-----:R-:W-:-:S13]  /*0ef0*/  PLOP3.LUT P0, PT, PT, PT, UP0, 0x80, 0x0 ;  /* 0x000000000000781c */ /* 0x001fda0003f0f008 */
[----:B------:R-:W-:Y:S05]  /*0f00*/  @!P0 BRA `(.L_x_8) ;  /* 0xfffffffc00f08947 */ /* 0x000fea000383ffff */
[----:B------:R-:W-:Y:S01]  /*0f10*/  ULDC.64 UR4, c[0x0][0x598] ;  /* 0x0001660000047ab9 */ /* 0x000fe20000000a00 */
[----:B------:R-:W-:Y:S01]  /*0f20*/  ULDC.64 UR36, c[0x0][0x208] ;  /* 0x0000820000247ab9 */ /* 0x000fe20000000a00 */
[----:B------:R-:W-:-:S04]  /*0f30*/  ISETP.NE.U32.AND P0, PT, RZ, UR4, PT ;  /* 0x00000004ff007c0c */ /* 0x000fc8000bf05070 */
[----:B------:R-:W-:-:S13]  /*0f40*/  ISETP.NE.AND.EX P0, PT, RZ, UR5, PT, P0 ;  /* 0x00000005ff007c0c */ /* 0x000fda000bf05300 */
[----:B------:R-:W-:Y:S05]  /*0f50*/  @!P0 BRA `(.L_x_11) ;  /* 0x00000000001c8947 */ /* 0x000fea0003800000 */
[----:B------:R-:W0:Y:S02]  /*0f60*/  LDC.64 R4, c[0x0][0x598] ;  /* 0x00016600ff047b82 */ /* 0x000e240000000a00 */
[----:B0-----:R-:W2:Y:S02]  /*0f70*/  LDG.E.64 R4, desc[UR36][R4.64] ;  /* 0x0000002404047981 */ /* 0x001ea4000c1e1b00 */
[----:B--2---:R-:W-:-:S04]  /*0f80*/  ISETP.NE.U32.AND P0, PT, R4, RZ, PT ;  /* 0x000000ff0400720c */ /* 0x004fc80003f05070 */
[----:B------:R-:W-:-:S13]  /*0f90*/  ISETP.NE.AND.EX P0, PT, R5, RZ, PT, P0 ;  /* 0x000000ff0500720c */ /* 0x000fda0003f05300 */
[----:B------:R-:W-:Y:S05]  /*0fa0*/  @!P0 BRA `(.L_x_11) ;  /* 0x0000000000088947 */ /* 0x000fea0003800000 */
[----:B------:R0:W5:Y:S01]  /*0fb0*/  LD.E R88, desc[UR36][R4.64] ;  /* 0x0000002404587980 */ /* 0x000162000c101900 */
[----:B------:R-:W-:Y:S05]  /*0fc0*/  BRA `(.L_x_12) ;  /* 0x0000000000247947 */ /* 0x000fea0003800000 */
.L_x_11:
[----:B------:R-:W-:Y:S02]  /*0fd0*/  ULDC.64 UR4, c[0x0][0x588] ;  /* 0x0001620000047ab9 */ /* 0x000fe40000000a00 */
[----:B------:R-:W-:-:S04]  /*0fe0*/  ISETP.NE.U32.AND P0, PT, RZ, UR4, PT ;  /* 0x00000004ff007c0c */ /* 0x000fc8000bf05070 */
[----:B------:R-:W-:-:S13]  /*0ff0*/  ISETP.NE.AND.EX P0, PT, RZ, UR5, PT, P0 ;  /* 0x00000005ff007c0c */ /* 0x000fda000bf05300 */
[----:B------:R-:W-:Y:S05]  /*1000*/  @!P0 BRA `(.L_x_13) ;  /* 0x00000000000c8947 */ /* 0x000fea0003800000 */
[----:B------:R-:W0:Y:S02]  /*1010*/  LDC.64 R4, c[0x0][0x588] ;  /* 0x00016200ff047b82 */ /* 0x000e240000000a00 */
[----:B0-----:R1:W5:Y:S01]  /*1020*/  LDG.E R88, desc[UR36][R4.64] ;  /* 0x0000002404587981 */ /* 0x001362000c1e1900 */
[----:B------:R-:W-:Y:S05]  /*1030*/  BRA `(.L_x_12) ;  /* 0x0000000000087947 */ /* 0x000fea0003800000 */
.L_x_13:
[----:B------:R-:W-:Y:S02]  /*1040*/  ULDC UR4, c[0x0][0x580] ;  /* 0x0001600000047ab9 */ /* 0x000fe40000000800 */
[----:B------:R-:W-:-:S07]  /*1050*/  IMAD.U32 R88, RZ, RZ, UR4 ;  /* 0x00000004ff587e24 */ /* 0x000fce000f8e00ff */
.L_x_12:
[----:B------:R-:W-:Y:S02]  /*1060*/  ULDC.64 UR4, c[0x0][0x5a0] ;  /* 0x0001680000047ab9 */ /* 0x000fe40000000a00 */
[----:B------:R-:W-:-:S04]  /*1070*/  ISETP.NE.U32.AND P0, PT, RZ, UR4, PT ;  /* 0x00000004ff007c0c */ /* 0x000fc8000bf05070 */
[----:B------:R-:W-:-:S13]  /*1080*/  ISETP.NE.AND.EX P0, PT, RZ, UR5, PT, P0 ;  /* 0x00000005ff007c0c */ /* 0x000fda000bf05300 */
[----:B------:R-:W-:Y:S05]  /*1090*/  @!P0 BRA `(.L_x_14) ;  /* 0x00000000001c8947 */ /* 0x000fea0003800000 */
[----:B01----:R-:W0:Y:S02]  /*10a0*/  LDC.64 R4, c[0x0][0x5a0] ;  /* 0x00016800ff047b82 */ /* 0x003e240000000a00 */
[----:B0-----:R-:W2:Y:S02]  /*10b0*/  LDG.E.64 R4, desc[UR36][R4.64] ;  /* 0x0000002404047981 */ /* 0x001ea4000c1e1b00 */
[----:B--2---:R-:W-:-:S04]  /*10c0*/  ISETP.NE.U32.AND P0, PT, R4, RZ, PT ;  /* 0x000000ff0400720c */ /* 0x004fc80003f05070 */
[----:B------:R-:W-:-:S13]  /*10d0*/  ISETP.NE.AND.EX P0, PT, R5, RZ, PT, P0 ;  /* 0x000000ff0500720c */ /* 0x000fda0003f05300 */
[----:B------:R-:W-:Y:S05]  /*10e0*/  @!P0 BRA `(.L_x_14) ;  /* 0x0000000000088947 */ /* 0x000fea0003800000 */
[----:B------:R0:W5:Y:S01]  /*10f0*/  LD.E R90, desc[UR36][R4.64] ;  /* 0x00000024045a7980 */ /* 0x000162000c101900 */
[----:B------:R-:W-:Y:S05]  /*1100*/  BRA `(.L_x_15) ;  /* 0x0000000000247947 */ /* 0x000fea0003800000 */
.L_x_14:
[----:B------:R-:W-:Y:S02]  /*1110*/  ULDC.64 UR4, c[0x0][0x590] ;  /* 0x0001640000047ab9 */ /* 0x000fe40000000a00 */
[----:B------:R-:W-:-:S04]  /*1120*/  ISETP.NE.U32.AND P0, PT, RZ, UR4, PT ;  /* 0x00000004ff007c0c */ /* 0x000fc8000bf05070 */
[----:B------:R-:W-:-:S13]  /*1130*/  ISETP.NE.AND.EX P0, PT, RZ, UR5, PT, P0 ;  /* 0x00000005ff007c0c */ /* 0x000fda000bf05300 */
[----:B------:R-:W-:Y:S05]  /*1140*/  @!P0 BRA `(.L_x_16) ;  /* 0x00000000000c8947 */ /* 0x000fea0003800000 */
[----:B------:R-:W2:Y:S02]  /*1150*/  LDC.64 R90, c[0x0][0x590] ;  /* 0x00016400ff5a7b82 */ /* 0x000ea40000000a00 */
[----:B--2---:R2:W5:Y:S01]  /*1160*/  LDG.E R90, desc[UR36][R90.64] ;  /* 0x000000245a5a7981 */ /* 0x004562000c1e1900 */
[----:B------:R-:W-:Y:S05]  /*1170*/  BRA `(.L_x_15) ;  /* 0x0000000000087947 */ /* 0x000fea0003800000 */
.L_x_16:
[----:B------:R-:W-:Y:S02]  /*1180*/  ULDC UR4, c[0x0][0x584] ;  /* 0x0001610000047ab9 */ /* 0x000fe40000000800 */
[----:B------:R-:W-:-:S07]  /*1190*/  IMAD.U32 R90, RZ, RZ, UR4 ;  /* 0x00000004ff5a7e24 */ /* 0x000fce000f8e00ff */
.L_x_15:
[----:B------:R-:W-:-:S13]  /*11a0*/  LOP3.LUT P0, RZ, R0, 0xff, RZ, 0xc0, !PT ;  /* 0x000000ff00ff7812 */ /* 0x000fda000780c0ff */
[----:B------:R-:W-:Y:S05]  /*11b0*/  @!P0 EXIT ;  /* 0x000000000000894d */ /* 0x000fea0003800000 */
[----:B------:R-:W-:Y:S01]  /*11c0*/  ULDC UR4, c[0x0][0x28c] ;  /* 0x0000a30000047ab9 */ /* 0x000fe20000000800 */
[----:B------:R-:W-:Y:S01]  /*11d0*/  LOP3.LUT R106, R19, 0x1, RZ, 0xfc, !PT ;  /* 0x00000001136a7812 */ /* 0x000fe200078efcff */
[----:B------:R-:W-:Y:S01]  /*11e0*/  UIADD3 UR4, UR4, 0x3f, URZ ;  /* 0x0000003f04047890 */ /* 0x000fe2000fffe03f */
[----:B------:R-:W-:Y:S01]  /*11f0*/  UMOV UR38, URZ ;  /* 0x0000003f00267c82 */ /* 0x000fe20008000000 */
[----:B------:R-:W-:Y:S02]  /*1200*/  UMOV UR39, URZ ;  /* 0x0000003f00277c82 */ /* 0x000fe40008000000 */
[----:B------:R-:W-:-:S04]  /*1210*/  USHF.R.S32.HI UR5, URZ, 0x1f, UR4 ;  /* 0x0000001f3f057899 */ /* 0x000fc80008011404 */
[----:B------:R-:W-:-:S04]  /*1220*/  ULEA.HI UR5, UR5, UR4, URZ, 0x6 ;  /* 0x0000000405057291 */ /* 0x000fc8000f8f303f */
[----:B------:R-:W-:-:S12]  /*1230*/  USHF.R.S32.HI UR40, URZ, 0x6, UR5 ;  /* 0x000000063f287899 */ /* 0x000fd80008011405 */
.L_x_162:
[----:B------:R-:W-:Y:S01]  /*1240*/  LOP3.LUT R0, R18, 0x80, RZ, 0xc0, !PT ;  /* 0x0000008012007812 */ /* 0x000fe200078ec0ff */
[----:B---3--:R-:W3:Y:S01]  /*1250*/  S2UR UR7, SR_CgaCtaId ;  /* 0x00000000000779c3 */ /* 0x008ee20000008800 */
[----:B------:R-:W-:Y:S02]  /*1260*/  UMOV UR6, 0x400 ;  /* 0x0000040000067882 */ /* 0x000fe40000000000 */
[----:B------:R-:W-:-:S06]  /*1270*/  SHF.R.U32.HI R0, RZ, 0x7, R0 ;  /* 0x00000007ff007819 */ /* 0x000fcc0000011600 */
[----:B----4-:R-:W4:Y:S01]  /*1280*/  SHFL.IDX PT, R0, R0, RZ, 0x1f ;  /* 0x00001fff00007589 */ /* 0x010f2200000e0000 */
[----:B---3--:R-:W-:Y:S01]  /*1290*/  ULEA UR6, UR7, UR6, 0x18 ;  /* 0x0000000607067291 */ /* 0x008fe2000f8ec03f */
[----:B----4-:R-:W-:-:S13]  /*12a0*/  R2UR UR4, R0 ;  /* 0x00000000000472ca */ /* 0x010fda00000e0000 */
[----:B------:R-:W-:-:S04]  /*12b0*/  ULEA.HI UR5, UR4, UR4, URZ, 0x1 ;  /* 0x0000000404057291 */ /* 0x000fc8000f8f083f */
[----:B------:R-:W-:-:S04]  /*12c0*/  ULOP3.LUT UR5, UR5, 0x7fffe, URZ, 0xc0, !UPT ;  /* 0x0007fffe05057892 */ /* 0x000fc8000f8ec03f */
[----:B------:R-:W-:-:S03]  /*12d0*/  UIADD3 UR5, UR4, -UR5, URZ ;  /* 0x8000000504057290 */ /* 0x000fc6000fffe03f */
[----:B------:R-:W-:Y:S01]  /*12e0*/  ULDC UR4, c[0x0][0x28c] ;  /* 0x0000a30000047ab9 */ /* 0x000fe20000000800 */
[----:B------:R-:W-:Y:S01]  /*12f0*/  ULEA UR5, UR5, UR6, 0xd ;  /* 0x0000000605057291 */ /* 0x000fe2000f8e683f */
[----:B------:R-:W-:-:S03]  /*1300*/  ISETP.LT.AND P0, PT, RZ, UR4, PT ;  /* 0x00000004ff007c0c */ /* 0x000fc6000bf01270 */
[----:B------:R-:W-:-:S04]  /*1310*/  UIADD3 UR5, UR5, 0x100, URZ ;  /* 0x0000010005057890 */ /* 0x000fc8000fffe03f */
[----:B------:R-:W-:-:S04]  /*1320*/  USHF.R.U32.HI UR5, URZ, 0x4, UR5 ;  /* 0x000000043f057899 */ /* 0x000fc80008011605 */
[----:B------:R-:W-:Y:S02]  /*1330*/  ULOP3.LUT UR41, UR5, 0x3fff, URZ, 0xc0, !UPT ;  /* 0x00003fff05297892 */ /* 0x000fe4000f8ec03f */
[----:B01---5:R-:W-:Y:S10]  /*1340*/  @P0 BRA `(.L_x_17) ;  /* 0x0000000000400947 */ /* 0x023ff40003800000 */
[----:B------:R-:W-:Y:S01]  /*1350*/  MOV R0, 0x0 ;  /* 0x0000000000007802 */ /* 0x000fe20000000f00 */
[----:B------:R-:W-:Y:S01]  /*1360*/  ULDC.64 UR4, c[0x4][0x68] ;  /* 0x01001a0000047ab9 */ /* 0x000fe20000000a00 */
[----:B------:R-:W-:Y:S01]  /*1370*/  ULDC.64 UR6, c[0x4][0x8] ;  /* 0x0100020000067ab9 */ /* 0x000fe20000000a00 */
[----:B01----:R-:W-:Y:S01]  /*1380*/  IMAD.U32 R4, RZ, RZ, UR4 ;  /* 0x00000004ff047e24 */ /* 0x003fe2000f8e00ff */
[----:B------:R0:W1:Y:S01]  /*1390*/  LDC.64 R14, c[0x4][R0] ;  /* 0x01000000000e7b82 */ /* 0x0000620000000a00 */
[----:B------:R-:W-:Y:S01]  /*13a0*/  IMAD.U32 R5, RZ, RZ, UR5 ;  /* 0x00000005ff057e24 */ /* 0x000fe2000f8e00ff */
[----:B------:R-:W-:Y:S01]  /*13b0*/  ULDC.64 UR4, c[0x4][0x70] ;  /* 0x01001c0000047ab9 */ /* 0x000fe20000000a00 */
[----:B------:R-:W-:Y:S02]  /*13c0*/  IMAD.U32 R10, RZ, RZ, UR6 ;  /* 0x00000006ff0a7e24 */ /* 0x000fe4000f8e00ff */
[----:B------:R-:W-:Y:S02]  /*13d0*/  IMAD.U32 R6, RZ, RZ, UR4 ;  /* 0x00000004ff067e24 */ /* 0x000fe4000f8e00ff */
[----:B------:R-:W-:-:S02]  /*13e0*/  IMAD.U32 R7, RZ, RZ, UR5 ;  /* 0x00000005ff077e24 */ /* 0x000fc4000f8e00ff */
[----:B------:R-:W-:Y:S02]  /*13f0*/  IMAD.U32 R11, RZ, RZ, UR7 ;  /* 0x00000007ff0b7e24 */ /* 0x000fe4000f8e00ff */
[----:B------:R-:W-:Y:S02]  /*1400*/  IMAD.MOV.U32 R8, RZ, RZ, 0x1e1 ;  /* 0x000001e1ff087424 */ /* 0x000fe400078e00ff */
[----:B------:R-:W-:Y:S02]  /*1410*/  IMAD.MOV.U32 R12, RZ, RZ, 0x1 ;  /* 0x00000001ff0c7424 */ /* 0x000fe400078e00ff */
[----:B0-----:R-:W-:-:S07]  /*1420*/  IMAD.MOV.U32 R13, RZ, RZ, RZ ;  /* 0x000000ffff0d7224 */ /* 0x001fce00078e00ff */
[----:B------:R-:W-:-:S07]  /*1430*/  LEPC R20, `(.L_x_17) ;  /* 0x000000001014794e */ /* 0x000fce0000000000 */
[----:B-12--5:R-:W-:Y:S05]  /*1440*/  CALL.ABS.NOINC R14 ;  /* 0x000000000e007343 */ /* 0x026fea0003c00000 */
.L_x_17:
[----:B------:R-:W-:-:S13]  /*1450*/  ISETP.NE.AND P0, PT, R106, 0x3, PT ;  /* 0x000000036a00780c */ /* 0x000fda0003f05270 */
[----:B------:R-:W-:Y:S05]  /*1460*/  @!P0 BRA `(.L_x_18) ;  /* 0x0000000000048947 */ /* 0x000fea0003800000 */
[----:B------:R-:W-:Y:S01]  /*1470*/  BPT.TRAP 0x1 ;  /* 0x000000040000795c */ /* 0x000fe20000300000 */
.L_x_18:
[----:B------:R-:W3:Y:S01]  /*1480*/  S2UR UR5, SR_CgaCtaId ;  /* 0x00000000000579c3 */ /* 0x000ee20000008800 */
[----:B------:R-:W-:Y:S01]  /*1490*/  UMOV UR4, 0x400 ;  /* 0x0000040000047882 */ /* 0x000fe20000000000 */
[----:B------:R-:W-:Y:S02]  /*14a0*/  IMAD.U32 R0, RZ, RZ, UR38 ;  /* 0x00000026ff007e24 */ /* 0x000fe4000f8e00ff */
[----:B------:R-:W-:-:S03]  /*14b0*/  IMAD.U32 R3, RZ, RZ, UR39 ;  /* 0x00000027ff037e24 */ /* 0x000fc6000f8e00ff */
[----:B------:R-:W-:Y:S01]  /*14c0*/  SHF.L.U32 R0, R0, 0x1f, RZ ;  /* 0x0000001f00007819 */ /* 0x000fe200000006ff */
[----:B---3--:R-:W-:-:S06]  /*14d0*/  ULEA UR4, UR5, UR4, 0x18 ;  /* 0x0000000405047291 */ /* 0x008fcc000f8ec03f */
[----:B------:R-:W-:-:S04]  /*14e0*/  IMAD.U32 R6, RZ, RZ, UR4 ;  /* 0x00000004ff067e24 */ /* 0x000fc8000f8e00ff */
[----:B------:R-:W-:-:S04]  /*14f0*/  IMAD R3, R3, 0x8, R6 ;  /* 0x0000000803037824 */ /* 0x000fc800078e0206 */
[----:B------:R3:W4:Y:S01]  /*1500*/  SYNCS.PHASECHK.TRANS64.TRYWAIT P1, [R3+URZ], R0 ;  /* 0x00000000030075a7 */ /* 0x000722000802017f */
[----:B------:R-:W-:Y:S05]  /*1510*/  @!P0 BRA `(.L_x_19) ;  /* 0x0000000000048947 */ /* 0x000fea0003800000 */
[----:B------:R-:W-:Y:S01]  /*1520*/  BPT.TRAP 0x1 ;  /* 0x000000040000795c */ /* 0x000fe20000300000 */
.L_x_19:
[----:B----4-:R-:W-:Y:S05]  /*1530*/  @P1 BRA `(.L_x_20) ;  /* 0x0000000000081947 */ /* 0x010fea0003800000 */
[----:B------:R-:W4:Y:S02]  /*1540*/  SYNCS.PHASECHK.TRANS64.TRYWAIT P1, [R3+URZ], R0 ;  /* 0x00000000030075a7 */ /* 0x000f24000802017f */
[----:B----4-:R-:W-:Y:S05]  /*1550*/  @!P1 BRA `(.L_x_21) ;  /* 0x00000078004c9947 */ /* 0x010fea0003800000 */
.L_x_20:
[----:B------:R-:W-:-:S04]  /*1560*/  UISETP.LT.AND UP0, UPT, UR40, 0x1, UPT ;  /* 0x000000012800788c */ /* 0x000fc8000bf01270 */
[----:B------:R-:W-:-:S06]  /*1570*/  USEL UR4, UR40, 0x1, UP0 ;  /* 0x0000000128047887 */ /* 0x000fcc0008000000 */
[----:B---34-:R-:W-:Y:S01]  /*1580*/  IMAD.U32 R0, RZ, RZ, UR4 ;  /* 0x00000004ff007e24 */ /* 0x018fe2000f8e00ff */
[----:B------:R-:W-:Y:S05]  /*1590*/  WARPSYNC.ALL ;  /* 0x0000000000007948 */ /* 0x000fea0003800000 */
[----:B------:R-:W-:-:S04]  /*15a0*/  IADD3 R0, -R0, UR40, RZ ;  /* 0x0000002800007c10 */ /* 0x000fc8000fffe1ff */
[----:B------:R-:W-:Y:S02]  /*15b0*/  ISETP.GE.AND P1, PT, R0, 0x1, PT ;  /* 0x000000010000780c */ /* 0x000fe40003f26270 */
[----:B------:R-:W-:Y:S01]  /*15c0*/  R2UR UR4, R6 ;  /* 0x00000000060472ca */ /* 0x000fe200000e0000 */
[----:B------:R-:W-:Y:S01]  /*15d0*/  WARPGROUP.ARRIVE ;  /* 0x00000000000079c5 */ /* 0x000fe20000000000 */
[----:B------:R-:W-:Y:S01]  /*15e0*/  UMOV UR9, 0x40000040 ;  /* 0x4000004000097882 */ /* 0x000fe20000000000 */
[----:B------:R-:W-:-:S10]  /*15f0*/  UMOV UR11, 0x40000040 ;  /* 0x40000040000b7882 */ /* 0x000fd40000000000 */
[----:B------:R-:W-:-:S04]  /*1600*/  UIADD3 UR4, UR4, 0x28100, URZ ;  /* 0x0002810004047890 */ /* 0x000fc8000fffe03f */
[----:B------:R-:W-:-:S04]  /*1610*/  USHF.R.U32.HI UR4, URZ, 0x4, UR4 ;  /* 0x000000043f047899 */ /* 0x000fc80008011604 */
[----:B------:R-:W-:Y:S02]  /*1620*/  ULOP3.LUT UR5, UR4, 0x3fff, URZ, 0xc0, !UPT ;  /* 0x00003fff04057892 */ /* 0x000fe4000f8ec03f */
[----:B------:R-:W-:Y:S02]  /*1630*/  ULOP3.LUT UR4, UR41, 0x10000, URZ, 0xfc, !UPT ;  /* 0x0001000029047892 */ /* 0x000fe4000f8efc3f */
[----:B------:R-:W-:Y:S02]  /*1640*/  ULOP3.LUT UR5, UR5, 0x10000, URZ, 0xfc, !UPT ;  /* 0x0001000005057892 */ /* 0x000fe4000f8efc3f */
[----:B------:R-:W-:Y:S02]  /*1650*/  ULEA UR7, UR39, UR4, 0xb ;  /* 0x0000000427077291 */ /* 0x000fe4000f8e583f */
[----:B------:R-:W-:Y:S02]  /*1660*/  ULEA UR6, UR39, UR5, 0x9 ;  /* 0x0000000527067291 */ /* 0x000fe4000f8e483f */
[----:B------:R-:W-:-:S03]  /*1670*/  UIADD3 UR12, UR7, 0x400, URZ ;  /* 0x00000400070c7890 */ /* 0x000fc6000fffe03f */
[----:B------:R-:W-:Y:S02]  /*1680*/  UMOV UR8, UR7 ;  /* 0x0000000700087c82 */ /* 0x000fe40008000000 */
[----:B------:R-:W-:Y:S02]  /*1690*/  UMOV UR10, UR6 ;  /* 0x00000006000a7c82 */ /* 0x000fe40008000000 */
[----:B------:R-:W-:Y:S01]  /*16a0*/  HGMMA.64x64x16.F32.BF16 R56, gdesc[UR8], RZ, !UPT, gsb0 ;  /* 0x00e00000083879f0 */ /* 0x000fe2000c0018ff */
[----:B------:R-:W-:Y:S01]  /*16b0*/  UMOV UR8, UR12 ;  /* 0x0000000c00087c82 */ /* 0x000fe20008000000 */
[----:B------:R-:W-:Y:S01]  /*16c0*/  UMOV UR9, 0x40000040 ;  /* 0x4000004000097882 */ /* 0x000fe20000000000 */
[----:B------:R-:W-:Y:S01]  /*16d0*/  UIADD3 UR12, UR7, 0x402, URZ ;  /* 0x00000402070c7890 */ /* 0x000fe2000fffe03f */
[----:B------:R-:W-:Y:S02]  /*16e0*/  WARPGROUP.DEPBAR.LE gsb0, 0x0 ;  /* 0x00008000000079c5 */ /* 0x000fe40000010000 */
[----:B------:R-:W-:-:S06]  /*16f0*/  WARPGROUP.ARRIVE ;  /* 0x00000000000079c5 */ /* 0x000fcc0000000000 */
[----:B------:R-:W-:Y:S01]  /*1700*/  HGMMA.64x64x16.F32.BF16 R24, gdesc[UR8], RZ, !UPT, gsb0 ;  /* 0x00e00000081879f0 */ /* 0x000fe2000c0018ff */
[----:B------:R-:W-:Y:S02]  /*1710*/  UIADD3 UR8, UR7, 0x2, URZ ;  /* 0x0000000207087890 */ /* 0x000fe4000fffe03f */
[----:B------:R-:W-:Y:S01]  /*1720*/  UIADD3 UR10, UR6, 0x2, URZ ;  /* 0x00000002060a7890 */ /* 0x000fe2000fffe03f */
[----:B------:R-:W-:Y:S01]  /*1730*/  UMOV UR9, 0x40000040 ;  /* 0x4000004000097882 */ /* 0x000fe20000000000 */
[----:B------:R-:W-:Y:S01]  /*1740*/  UMOV UR11, 0x40000040 ;  /* 0x40000040000b7882 */ /* 0x000fe20000000000 */
[----:B------:R-:W-:Y:S02]  /*1750*/  WARPGROUP.DEPBAR.LE gsb0, 0x0 ;  /* 0x00008000000079c5 */ /* 0x000fe40000010000 */
[----:B------:R-:W-:-:S06]  /*1760*/  WARPGROUP.ARRIVE ;  /* 0x00000000000079c5 */ /* 0x000fcc0000000000 */
[----:B------:R-:W-:Y:S01]  /*1770*/  HGMMA.64x64x16.F32.BF16 R56, gdesc[UR8], R56, gsb0 ;  /* 0x00e00000083879f0 */ /* 0x000fe20008001838 */
[----:B------:R-:W-:Y:S01]  /*1780*/  UMOV UR8, UR12 ;  /* 0x0000000c00087c82 */ /* 0x000fe20008000000 */
[----:B------:R-:W-:Y:S01]  /*1790*/  UMOV UR9, 0x40000040 ;  /* 0x4000004000097882 */ /* 0x000fe20000000000 */
[----:B------:R-:W-:Y:S01]  /*17a0*/  UIADD3 UR12, UR7, 0x404, URZ ;  /* 0x00000404070c7890 */ /* 0x000fe2000fffe03f */
[----:B------:R-:W-:Y:S02]  /*17b0*/  WARPGROUP.DEPBAR.LE gsb0, 0x0 ;  /* 0x00008000000079c5 */ /* 0x000fe40000010000 */
[----:B------:R-:W-:-:S06]  /*17c0*/  WARPGROUP.ARRIVE ;  /* 0x00000000000079c5 */ /* 0x000fcc0000000000 */
[----:B------:R-:W-:Y:S01]  /*17d0*/  HGMMA.64x64x16.F32.BF16 R24, gdesc[UR8], R24, gsb0 ;  /* 0x00e00000081879f0 */ /* 0x000fe20008001818 */
        /* <DEDUP_REMOVED lines=9> */
[----:B------:R-:W-:Y:S02]  /*1870*/  WARPGROUP.DEPBAR.LE gsb0, 0x0 ;  /* 0x00008000000079c5 */ /* 0x000fe40000010000 */
[----:B------:R-:W-:-:S06]  /*1880*/  WARPGROUP.ARRIVE ;  /* 0x00000000000079c5 */ /* 0x000fcc0000000000 */
[----:B------:R-:W-:Y:S01]  /*1890*/  HGMMA.64x64x16.F32.BF16 R24, gdesc[UR8], R24, gsb0 ;  /* 0x00e00000081879f0 */ /* 0x000fe20008001818 */
[----:B------:R-:W-:Y:S02]  /*18a0*/  UIADD3 UR8, UR7, 0x6, URZ ;  /* 0x0000000607087890 */ /* 0x000fe4000fffe03f */
[----:B------:R-:W-:Y:S01]  /*18b0*/  UIADD3 UR10, UR6, 0x6, URZ ;  /* 0x00000006060a7890 */ /* 0x000fe2000fffe03f */
[----:B------:R-:W-:Y:S01]  /*18c0*/  UMOV UR9, 0x40000040 ;  /* 0x4000004000097882 */ /* 0x000fe20000000000 */
[----:B------:R-:W-:Y:S01]  /*18d0*/  UMOV UR11, 0x40000040 ;  /* 0x40000040000b7882 */ /* 0x000fe20000000000 */
[----:B------:R-:W-:Y:S01]  /*18e0*/  UIADD3 UR7, UR7, 0x406, URZ ;  /* 0x0000040607077890 */ /* 0x000fe2000fffe03f */
[----:B------:R-:W-:Y:S02]  /*18f0*/  WARPGROUP.DEPBAR.LE gsb0, 0x0 ;  /* 0x00008000000079c5 */ /* 0x000fe40000010000 */
[----:B------:R-:W-:-:S06]  /*1900*/  WARPGROUP.ARRIVE ;  /* 0x00000000000079c5 */ /* 0x000fcc0000000000 */
[----:B------:R-:W-:Y:S01]  /*1910*/  HGMMA.64x64x16.F32.BF16 R56, gdesc[UR8], R56, gsb0 ;  /* 0x00e00000083879f0 */ /* 0x000fe20008001838 */
[----:B------:R-:W-:Y:S01]  /*1920*/  UMOV UR8, UR7 ;  /* 0x0000000700087c82 */ /* 0x000fe20008000000 */
[----:B------:R-:W-:Y:S01]  /*1930*/  UMOV UR9, 0x40000040 ;  /* 0x4000004000097882 */ /* 0x000fe20000000000 */
[----:B------:R-:W-:Y:S02]  /*1940*/  WARPGROUP.DEPBAR.LE gsb0, 0x0 ;  /* 0x00008000000079c5 */ /* 0x000fe40000010000 */
[----:B------:R-:W-:-:S06]  /*1950*/  WARPGROUP.ARRIVE ;  /* 0x00000000000079c5 */ /* 0x000fcc0000000000 */
[----:B------:R-:W-:Y:S03]  /*1960*/  HGMMA.64x64x16.F32.BF16 R24, gdesc[UR8], R24, gsb0 ;  /* 0x00e00000081879f0 */ /* 0x000fe60008001818 */
[----:B------:R-:W-:Y:S02]  /*1970*/  WARPGROUP.DEPBAR.LE gsb0, 0x0 ;  /* 0x00008000000079c5 */ /* 0x000fe40000010000 */
[----:B------:R-:W-:Y:S05]  /*1980*/  @!P1 BRA `(.L_x_22) ;  /* 0x0000000400849947 */ /* 0x000fea0003800000 */
[----:B------:R-:W-:Y:S02]  /*1990*/  UIADD3 UR6, UR39, 0x1, URZ ;  /* 0x0000000127067890 */ /* 0x000fe4000fffe03f */
[----:B------:R-:W-:Y:S02]  /*19a0*/  IMAD.U32 R3, RZ, RZ, UR39 ;  /* 0x00000027ff037e24 */ /* 0x000fe4000f8e00ff */
[----:B------:R-:W-:-:S04]  /*19b0*/  UISETP.NE.AND UP0, UPT, UR6, 0x5, UPT ;  /* 0x000000050600788c */ /* 0x000fc8000bf05270 */
[----:B------:R-:W-:Y:S02]  /*19c0*/  USEL UR7, URZ, 0x1, UP0 ;  /* 0x000000013f077887 */ /* 0x000fe40008000000 */
[----:B------:R-:W-:Y:S02]  /*19d0*/  USEL UR6, UR6, URZ, UP0 ;  /* 0x0000003f06067287 */ /* 0x000fe40008000000 */
[----:B------:R-:W-:-:S06]  /*19e0*/  ULOP3.LUT UR7, UR38, UR7, URZ, 0x3c, !UPT ;  /* 0x0000000726077292 */ /* 0x000fcc000f8e3c3f */
[----:B------:R-:W-:-:S07]  /*19f0*/  IMAD.U32 R7, RZ, RZ, UR7 ;  /* 0x00000007ff077e24 */ /* 0x000fce000f8e00ff */
.L_x_29:
[----:B------:R-:W-:Y:S05]  /*1a00*/  @!P0 BRA `(.L_x_23) ;  /* 0x0000000000048947 */ /* 0x000fea0003800000 */
[----:B------:R-:W-:Y:S01]  /*1a10*/  BPT.TRAP 0x1 ;  /* 0x000000040000795c */ /* 0x000fe20000300000 */
.L_x_23:
[----:B------:R-:W3:Y:S01]  /*1a20*/  S2UR UR8, SR_CgaCtaId ;  /* 0x00000000000879c3 */ /* 0x000ee20000008800 */
[----:B------:R-:W-:Y:S01]  /*1a30*/  UMOV UR7, 0x400 ;  /* 0x0000040000077882 */ /* 0x000fe20000000000 */
[----:B01----:R-:W-:Y:S01]  /*1a40*/  IMAD.U32 R5, RZ, RZ, UR6 ;  /* 0x00000006ff057e24 */ /* 0x003fe2000f8e00ff */
[----:B------:R-:W-:Y:S01]  /*1a50*/  SHF.L.U32 R4, R7, 0x1f, RZ ;  /* 0x0000001f07047819 */ /* 0x000fe200000006ff */
[----:B---3--:R-:W-:-:S06]  /*1a60*/  ULEA UR7, UR8, UR7, 0x18 ;  /* 0x0000000708077291 */ /* 0x008fcc000f8ec03f */
[----:B------:R-:W-:-:S04]  /*1a70*/  IMAD.U32 R6, RZ, RZ, UR7 ;  /* 0x00000007ff067e24 */ /* 0x000fc8000f8e00ff */
[----:B------:R-:W-:-:S04]  /*1a80*/  IMAD R5, R5, 0x8, R6 ;  /* 0x0000000805057824 */ /* 0x000fc800078e0206 */
[----:B------:R0:W1:Y:S01]  /*1a90*/  SYNCS.PHASECHK.TRANS64.TRYWAIT P1, [R5+URZ], R4 ;  /* 0x00000004050075a7 */ /* 0x000062000802017f */
[----:B------:R-:W-:Y:S05]  /*1aa0*/  @!P0 BRA `(.L_x_24) ;  /* 0x0000000000048947 */ /* 0x000fea0003800000 */
[----:B------:R-:W-:Y:S01]  /*1ab0*/  BPT.TRAP 0x1 ;  /* 0x000000040000795c */ /* 0x000fe20000300000 */
.L_x_24:
[----:B-1----:R-:W-:Y:S05]  /*1ac0*/  @P1 BRA `(.L_x_25) ;  /* 0x0000000000081947 */ /* 0x002fea0003800000 */
[----:B------:R-:W1:Y:S02]  /*1ad0*/  SYNCS.PHASECHK.TRANS64.TRYWAIT P1, [R5+URZ], R4 ;  /* 0x00000004050075a7 */ /* 0x000e64000802017f */
[----:B-1----:R-:W-:Y:S05]  /*1ae0*/  @!P1 BRA `(.L_x_26) ;  /* 0x0000007000fc9947 */ /* 0x002fea0003800000 */
.L_x_25:
[----:B------:R-:W-:Y:S01]  /*1af0*/  ULEA UR7, UR6, UR5, 0x9 ;  /* 0x0000000506077291 */ /* 0x000fe2000f8e483f */
[----:B------:R-:W-:Y:S01]  /*1b00*/  WARPGROUP.ARRIVE ;  /* 0x00000000000079c5 */ /* 0x000fe20000000000 */
[----:B------:R-:W-:Y:S01]  /*1b10*/  ULEA UR12, UR6, UR4, 0xb ;  /* 0x00000004060c7291 */ /* 0x000fe2000f8e583f */
[----:B------:R-:W-:Y:S01]  /*1b20*/  UMOV UR11, 0x40000040 ;  /* 0x40000040000b7882 */ /* 0x000fe20000000000 */
[----:B------:R-:W-:Y:S02]  /*1b30*/  UMOV UR9, 0x40000040 ;  /* 0x4000004000097882 */ /* 0x000fe40000000000 */
[----:B------:R-:W-:Y:S01]  /*1b40*/  UIADD3 UR13, UR12, 0x400, URZ ;  /* 0x000004000c0d7890 */ /* 0x000fe2000fffe03f */
[----:B------:R-:W-:Y:S02]  /*1b50*/  UMOV UR10, UR7 ;  /* 0x00000007000a7c82 */ /* 0x000fe40008000000 */
[----:B------:R-:W-:Y:S02]  /*1b60*/  UMOV UR8, UR12 ;  /* 0x0000000c00087c82 */ /* 0x000fe40008000000 */
[----:B------:R-:W-:Y:S01]  /*1b70*/  HGMMA.64x64x16.F32.BF16 R56, gdesc[UR8], R56, gsb0 ;  /* 0x00e00000083879f0 */ /* 0x000fe20008001838 */
[----:B------:R-:W-:Y:S01]  /*1b80*/  UMOV UR9, 0x40000040 ;  /* 0x4000004000097882 */ /* 0x000fe20000000000 */
[----:B------:R-:W-:Y:S01]  /*1b90*/  UMOV UR8, UR13 ;  /* 0x0000000d00087c82 */ /* 0x000fe20008000000 */
[----:B------:R-:W-:Y:S01]  /*1ba0*/  UIADD3 UR13, UR12, 0x402, URZ ;  /* 0x000004020c0d7890 */ /* 0x000fe2000fffe03f */
[----:B------:R-:W-:-:S02]  /*1bb0*/  WARPGROUP.DEPBAR.LE gsb0, 0x0 ;  /* 0x00008000000079c5 */ /* 0x000fc40000010000 */
        /* <DEDUP_REMOVED lines=42> */
[----:B------:R-:W-:Y:S01]  /*1e60*/  BPT.TRAP 0x1 ;  /* 0x000000040000795c */ /* 0x000fe20000300000 */
.L_x_27:
[----:B------:R-:W-:-:S13]  /*1e70*/  ISETP.NE.AND P1, PT, R23, RZ, PT ;  /* 0x000000ff1700720c */ /* 0x000fda0003f25270 */
[----:B01----:R-:W-:-:S04]  /*1e80*/  @P1 IMAD R4, R3, 0x8, R6 ;  /* 0x0000000803041824 */ /* 0x003fc800078e0206 */
[----:B------:R-:W-:-:S05]  /*1e90*/  @P1 VIADD R5, R4, 0x28 ;  /* 0x0000002804051836 */ /* 0x000fca0000000000 */
[----:B------:R-:W-:-:S04]  /*1ea0*/  @P1 PRMT R5, R22, 0x654, R5 ;  /* 0x0000065416051816 */ /* 0x000fc80000000005 */
[----:B------:R0:W-:Y:S01]  /*1eb0*/  @P1 SYNCS.ARRIVE.TRANS64.RED.A1T0 RZ, [R5+URZ], RZ ;  /* 0x000000ff05ff19a7 */ /* 0x0001e2000810043f */
[----:B------:R-:W-:-:S13]  /*1ec0*/  ISETP.GT.U32.AND P1, PT, R19, 0x1, PT ;  /* 0x000000011300780c */ /* 0x000fda0003f24070 */
[----:B0-----:R-:W-:Y:S05]  /*1ed0*/  @P1 BRA `(.L_x_28) ;  /* 0x0000000000041947 */ /* 0x001fea0003800000 */
[----:B------:R-:W-:Y:S01]  /*1ee0*/  BPT.TRAP 0x1 ;  /* 0x000000040000795c */ /* 0x000fe20000300000 */
.L_x_28:
[----:B------:R-:W-:Y:S01]  /*1ef0*/  UIADD3 UR6, UR6, 0x1, URZ ;  /* 0x0000000106067890 */ /* 0x000fe2000fffe03f */
[C---:B------:R-:W-:Y:S01]  /*1f00*/  ISETP.GT.AND P2, PT, R0.reuse, 0x1, PT ;  /* 0x000000010000780c */ /* 0x040fe20003f44270 */
[----:B------:R-:W-:Y:S02]  /*1f10*/  VIADD R3, R3, 0x1 ;  /* 0x0000000103037836 */ /* 0x000fe40000000000 */
[----:B------:R-:W-:Y:S01]  /*1f20*/  UISETP.NE.AND UP0, UPT, UR6, 0x5, UPT ;  /* 0x000000050600788c */ /* 0x000fe2000bf05270 */
[----:B------:R-:W-:Y:S02]  /*1f30*/  VIADD R0, R0, 0xffffffff ;  /* 0xffffffff00007836 */ /* 0x000fe40000000000 */
[C---:B------:R-:W-:Y:S01]  /*1f40*/  ISETP.NE.AND P1, PT, R3.reuse, 0x5, PT ;  /* 0x000000050300780c */ /* 0x040fe20003f25270 */
[----:B------:R-:W-:Y:S02]  /*1f50*/  USEL UR7, URZ, 0x1, UP0 ;  /* 0x000000013f077887 */ /* 0x000fe40008000000 */
[----:B------:R-:W-:Y:S01]  /*1f60*/  USEL UR6, UR6, URZ, UP0 ;  /* 0x0000003f06067287 */ /* 0x000fe20008000000 */
[----:B------:R-:W-:-:S03]  /*1f70*/  SEL R3, R3, RZ, P1 ;  /* 0x000000ff03037207 */ /* 0x000fc60000800000 */
[----:B------:R-:W-:Y:S01]  /*1f80*/  LOP3.LUT R7, R7, UR7, RZ, 0x3c, !PT ;  /* 0x0000000707077c12 */ /* 0x000fe2000f8e3cff */
[----:B------:R-:W-:Y:S07]  /*1f90*/  @P2 BRA `(.L_x_29) ;  /* 0xfffffff800982947 */ /* 0x000fee000383ffff */
.L_x_22:
[----:B------:R-:W3:Y:S02]  /*1fa0*/  LDC R0, c[0x0][0x28c] ;  /* 0x0000a300ff007b82 */ /* 0x000ee40000000800 */
[----:B---3--:R-:W-:-:S13]  /*1fb0*/  ISETP.GE.AND P1, PT, R0, 0x1, PT ;  /* 0x000000010000780c */ /* 0x008fda0003f26270 */
[----:B------:R-:W-:Y:S05]  /*1fc0*/  @!P1 BRA `(.L_x_30) ;  /* 0x0000000000509947 */ /* 0x000fea0003800000 */
[----:B------:R-:W-:Y:S05]  /*1fd0*/  @!P0 BRA `(.L_x_31) ;  /* 0x0000000000048947 */ /* 0x000fea0003800000 */
[----:B------:R-:W-:Y:S01]  /*1fe0*/  BPT.TRAP 0x1 ;  /* 0x000000040000795c */ /* 0x000fe20000300000 */
.L_x_31:
[----:B------:R-:W-:Y:S01]  /*1ff0*/  ISETP.NE.AND P0, PT, R23, RZ, PT ;  /* 0x000000ff1700720c */ /* 0x000fe20003f05270 */
[----:B------:R-:W-:Y:S01]  /*2000*/  BSSY B0, `(.L_x_32) ;  /* 0x000000e000007945 */ /* 0x000fe20003800000 */
[----:B------:R-:W-:-:S11]  /*2010*/  ISETP.GT.U32.AND P1, PT, R19, 0x1, PT ;  /* 0x000000011300780c */ /* 0x000fd60003f24070 */
[----:B------:R-:W-:Y:S05]  /*2020*/  @!P0 BRA `(.L_x_33) ;  /* 0x00000000002c8947 */ /* 0x000fea0003800000 */
[----:B------:R-:W-:-:S04]  /*2030*/  UISETP.LT.AND UP0, UPT, UR40, 0x1, UPT ;  /* 0x000000012800788c */ /* 0x000fc8000bf01270 */
[----:B------:R-:W-:-:S04]  /*2040*/  USEL UR6, UR40, 0x1, UP0 ;  /* 0x0000000128067887 */ /* 0x000fc80008000000 */
[----:B------:R-:W-:-:S04]  /*2050*/  UIADD3 UR6, UR39, UR40, -UR6 ;  /* 0x0000002827067290 */ /* 0x000fc8000fffe806 */
[----:B------:R-:W-:-:S04]  /*2060*/  UIMAD.WIDE.U32 UR4, UR6, -0x33333333, URZ ;  /* 0xcccccccd060478a5 */ /* 0x000fc8000f8e003f */
[----:B------:R-:W-:-:S04]  /*2070*/  USHF.R.U32.HI UR4, URZ, 0x2, UR5 ;  /* 0x000000023f047899 */ /* 0x000fc80008011605 */
[----:B------:R-:W-:-:S06]  /*2080*/  UIMAD UR6, UR4, -0x5, UR6 ;  /* 0xfffffffb040678a4 */ /* 0x000fcc000f8e0206 */
[----:B------:R-:W-:-:S04]  /*2090*/  IMAD.U32 R3, RZ, RZ, UR6 ;  /* 0x00000006ff037e24 */ /* 0x000fc8000f8e00ff */
[----:B------:R-:W-:-:S04]  /*20a0*/  IMAD R0, R3, 0x8, R6 ;  /* 0x0000000803007824 */ /* 0x000fc800078e0206 */
[----:B------:R-:W-:-:S05]  /*20b0*/  VIADD R3, R0, 0x28 ;  /* 0x0000002800037836 */ /* 0x000fca0000000000 */
[----:B------:R-:W-:-:S04]  /*20c0*/  PRMT R3, R22, 0x654, R3 ;  /* 0x0000065416037816 */ /* 0x000fc80000000003 */
[----:B------:R3:W-:Y:S03]  /*20d0*/  SYNCS.ARRIVE.TRANS64.RED.A1T0 RZ, [R3+URZ], RZ ;  /* 0x000000ff03ff79a7 */ /* 0x0007e6000810043f */
.L_x_33:
[----:B------:R-:W-:Y:S05]  /*20e0*/  BSYNC B0 ;  /* 0x0000000000007941 */ /* 0x000fea0003800000 */
.L_x_32:
[----:B------:R-:W-:Y:S05]  /*20f0*/  @P1 BRA `(.L_x_30) ;  /* 0x0000000000041947 */ /* 0x000fea0003800000 */
[----:B------:R-:W-:Y:S01]  /*2100*/  BPT.TRAP 0x1 ;  /* 0x000000040000795c */ /* 0x000fe20000300000 */
.L_x_30:
[----:B------:R-:W4:Y:S01]  /*2110*/  LDC R6, c[0x0][0x288] ;  /* 0x0000a200ff067b82 */ /* 0x000f220000000800 */
[--C-:B------:R-:W-:Y:S01]  /*2120*/  SHF.R.U32.HI R0, RZ, 0x2, R18.reuse ;  /* 0x00000002ff007819 */ /* 0x100fe20000011612 */
[----:B------:R-:W-:Y:S01]  /*2130*/  IMAD.SHL.U32 R11, R92, 0x40, RZ ;  /* 0x000000405c0b7824 */ /* 0x000fe200078e00ff */
[----:B01----:R-:W-:Y:S01]  /*2140*/  SHF.R.U32.HI R5, RZ, 0x7, R18 ;  /* 0x00000007ff057819 */ /* 0x003fe20000011612 */
[----:B------:R-:W-:Y:S01]  /*2150*/  UIADD3 UR39, UR40, UR39, URZ ;  /* 0x0000002728277290 */ /* 0x000fe2000fffe03f */
[----:B---3--:R-:W-:Y:S01]  /*2160*/  LOP3.LUT R3, R0, 0x7, RZ, 0xc0, !PT ;  /* 0x0000000700037812 */ /* 0x008fe200078ec0ff */
[----:B------:R-:W-:Y:S01]  /*2170*/  ULDC UR7, c[0x0][0x284] ;  /* 0x0000a10000077ab9 */ /* 0x000fe20000000800 */
[----:B------:R-:W-:Y:S01]  /*2180*/  LOP3.LUT R0, R5, 0x1, RZ, 0xc0, !PT ;  /* 0x0000000105007812 */ /* 0x000fe200078ec0ff */
[----:B------:R-:W-:Y:S01]  /*2190*/  UISETP.GT.U32.AND UP0, UPT, UR39, 0x4, UPT ;  /* 0x000000042700788c */ /* 0x000fe2000bf04070 */
[C---:B------:R-:W-:Y:S01]  /*21a0*/  LOP3.LUT R5, R18.reuse, 0x3, RZ, 0xc0, !PT ;  /* 0x0000000312057812 */ /* 0x040fe200078ec0ff */
[----:B------:R-:W-:Y:S01]  /*21b0*/  UISETP.GE.U32.AND UP1, UPT, UR40, 0x5, UPT ;  /* 0x000000052800788c */ /* 0x000fe2000bf26070 */
[----:B------:R-:W-:Y:S01]  /*21c0*/  LOP3.LUT R4, R18, 0x60, RZ, 0xc0, !PT ;  /* 0x0000006012047812 */ /* 0x000fe200078ec0ff */
[----:B------:R-:W-:Y:S01]  /*21d0*/  IMAD.SHL.U32 R8, R0, 0x40, RZ ;  /* 0x0000004000087824 */ /* 0x000fe200078e00ff */
[----:B------:R-:W-:Y:S01]  /*21e0*/  UISETP.LT.U32.AND UP0, UPT, UR40, 0x5, UP0 ;  /* 0x000000052800788c */ /* 0x000fe20008701070 */
[----:B------:R-:W-:Y:S01]  /*21f0*/  SHF.R.S32.HI R21, RZ, 0x1f, R89 ;  /* 0x0000001fff157819 */ /* 0x000fe20000011459 */
[----:B------:R-:W-:Y:S01]  /*2200*/  ULDC.64 UR8, c[0x0][0x5d0] ;  /* 0x0001740000087ab9 */ /* 0x000fe20000000a00 */
[----:B------:R-:W-:Y:S01]  /*2210*/  SHF.R.U32.HI R4, RZ, 0x1, R4 ;  /* 0x00000001ff047819 */ /* 0x000fe20000011604 */
[----:B------:R-:W-:-:S02]  /*2220*/  UIMAD.WIDE.U32 UR4, UR39, -0x33333333, URZ ;  /* 0xcccccccd270478a5 */ /* 0x000fc4000f8e003f */
[----:B------:R-:W-:Y:S01]  /*2230*/  USEL UR6, URZ, 0x1, !UP0 ;  /* 0x000000013f067887 */ /* 0x000fe2000c000000 */
[--C-:B------:R-:W-:Y:S01]  /*2240*/  IADD3 R7, RZ, -R4, -R3.reuse ;  /* 0x80000004ff077210 */ /* 0x100fe20007ffe803 */
[----:B------:R-:W-:Y:S01]  /*2250*/  USHF.R.U32.HI UR4, URZ, 0x2, UR5 ;  /* 0x000000023f047899 */ /* 0x000fe20008011605 */
[----:B------:R-:W-:Y:S01]  /*2260*/  LOP3.LUT R3, R8, 0x40, R3, 0xe2, !PT ;  /* 0x0000004008037812 */ /* 0x000fe200078ee203 */
[----:B------:R-:W-:Y:S01]  /*2270*/  IMAD R8, R21, UR8, RZ ;  /* 0x0000000815087c24 */ /* 0x000fe2000f8e02ff */
[----:B----4-:R-:W-:Y:S01]  /*2280*/  ISETP.GE.AND P0, PT, R11, R6, PT ;  /* 0x000000060b00720c */ /* 0x010fe20003f06270 */
[----:B------:R-:W-:Y:S01]  /*2290*/  IMAD R10, R5, -0x2, R6 ;  /* 0xfffffffe050a7824 */ /* 0x000fe200078e0206 */
[----:B------:R-:W-:Y:S01]  /*22a0*/  ULOP3.LUT UR38, UR38, UR6, URZ, 0x3c, !UPT ;  /* 0x0000000626267292 */ /* 0x000fe2000f8e3c3f */
[----:B------:R-:W-:Y:S01]  /*22b0*/  IMAD.SHL.U32 R5, R96, 0x100, RZ ;  /* 0x0000010060057824 */ /* 0x000fe200078e00ff */
[----:B------:R-:W-:Y:S01]  /*22c0*/  UIMAD UR39, UR4, -0x5, UR39 ;  /* 0xfffffffb042778a4 */ /* 0x000fe2000f8e0227 */
[----:B------:R-:W-:Y:S01]  /*22d0*/  IMAD.SHL.U32 R6, R18, 0x2, RZ ;  /* 0x0000000212067824 */ /* 0x000fe200078e00ff */
[----:B------:R-:W-:Y:S01]  /*22e0*/  @UP1 ULOP3.LUT UR38, UR38, 0x1, UR4, 0x78, !UPT ;  /* 0x0000000126261892 */ /* 0x000fe2000f8e7804 */
[----:B------:R-:W-:Y:S01]  /*22f0*/  IMAD R0, R0, -0x40, R7 ;  /* 0xffffffc000007824 */ /* 0x000fe200078e0207 */
[----:B------:R-:W-:Y:S01]  /*2300*/  ISETP.GE.OR P0, PT, R5, UR7, P0 ;  /* 0x0000000705007c0c */ /* 0x000fe20008706670 */
[----:B------:R-:W-:Y:S01]  /*2310*/  IMAD.WIDE R96, R96, 0x100, RZ ;  /* 0x0000010060607825 */ /* 0x000fe200078e02ff */
[----:B------:R-:W-:-:S03]  /*2320*/  LOP3.LUT R6, R11, 0x6, R6, 0xf8, !PT ;  /* 0x000000060b067812 */ /* 0x000fc600078ef806 */
[----:B------:R-:W-:Y:S01]  /*2330*/  IMAD R13, R89, UR9, R8 ;  /* 0x00000009590d7c24 */ /* 0x000fe2000f8e0208 */
[----:B------:R-:W-:Y:S02]  /*2340*/  SHF.R.S32.HI R7, RZ, 0x1f, R6 ;  /* 0x0000001fff077819 */ /* 0x000fe40000011406 */
[----:B------:R-:W-:Y:S01]  /*2350*/  LOP3.LUT R113, R96, R3, R4, 0xfe, !PT ;  /* 0x0000000360717212 */ /* 0x000fe200078efe04 */
[----:B------:R-:W-:Y:S01]  /*2360*/  IMAD.IADD R4, R10, 0x1, -R11 ;  /* 0x000000010a047824 */ /* 0x000fe200078e0a0b */
[----:B------:R-:W-:Y:S01]  /*2370*/  IADD3 R3, -R5, UR7, R0 ;  /* 0x0000000705037c10 */ /* 0x000fe2000fffe100 */
[----:B------:R-:W-:-:S04]  /*2380*/  IMAD.WIDE.U32 R8, R89, UR8, R6 ;  /* 0x0000000859087c25 */ /* 0x000fc8000f8e0006 */
[----:B------:R-:W-:Y:S02]  /*2390*/  IMAD.IADD R9, R9, 0x1, R13 ;  /* 0x0000000109097824 */ /* 0x000fe400078e020d */
[----:B------:R-:W-:Y:S01]  /*23a0*/  IMAD.MOV.U32 R0, RZ, RZ, -0x1 ;  /* 0xffffffffff007424 */ /* 0x000fe200078e00ff */
[----:B------:R-:W-:Y:S06]  /*23b0*/  @P0 BRA `(.L_x_34) ;  /* 0x0000004c00780947 */ /* 0x000fec0003800000 */
[----:B------:R-:W0:Y:S01]  /*23c0*/  LDC.64 R12, c[0x0][0x5c8] ;  /* 0x00017200ff0c7b82 */ /* 0x000e220000000a00 */
[----:B-----5:R-:W-:Y:S01]  /*23d0*/  FSETP.NEU.AND P1, PT, R90, RZ, PT ;  /* 0x000000ff5a00720b */ /* 0x020fe20003f2d000 */
[----:B------:R-:W-:Y:S01]  /*23e0*/  BSSY B0, `(.L_x_34) ;  /* 0x00004db000007945 */ /* 0x000fe20003800000 */
[----:B------:R-:W-:-:S04]  /*23f0*/  ISETP.GT.AND P6, PT, R4, RZ, PT ;  /* 0x000000ff0400720c */ /* 0x000fc80003fc4270 */
[----:B------:R-:W-:Y:S01]  /*2400*/  ISETP.GT.AND P0, PT, R3, RZ, P6 ;  /* 0x000000ff0300720c */ /* 0x000fe20003704270 */
[-C--:B0-----:R-:W-:Y:S02]  /*2410*/  IMAD R10, R97, R12.reuse, RZ ;  /* 0x0000000c610a7224 */ /* 0x081fe400078e02ff */
[----:B------:R-:W-:-:S04]  /*2420*/  IMAD.WIDE.U32 R104, R113, R12, R8 ;  /* 0x0000000c71687225 */ /* 0x000fc800078e0008 */
[----:B------:R-:W-:-:S04]  /*2430*/  IMAD R5, R113, R13, R10 ;  /* 0x0000000d71057224 */ /* 0x000fc800078e020a */
[----:B------:R-:W-:Y:S01]  /*2440*/  IMAD.IADD R95, R105, 0x1, R5 ;  /* 0x00000001695f7824 */ /* 0x000fe200078e0205 */
[----:B------:R-:W-:Y:S06]  /*2450*/  @!P1 BRA `(.L_x_35) ;  /* 0x0000003400749947 */ /* 0x000fec0003800000 */
[----:B------:R-:W0:Y:S01]  /*2460*/  LDC.64 R14, c[0x0][0x5b8] ;  /* 0x00016e00ff0e7b82 */ /* 0x000e220000000a00 */
[----:B------:R-:W-:-:S07]  /*2470*/  ULDC.64 UR4, c[0x0][0x5c0] ;  /* 0x0001700000047ab9 */ /* 0x000fce0000000a00 */
[----:B------:R-:W1:Y:S08]  /*2480*/  LDC.64 R98, c[0x0][0x5b0] ;  /* 0x00016c00ff627b82 */ /* 0x000e700000000a00 */
[----:B------:R-:W3:Y:S01]  /*2490*/  LDC.64 R10, c[0x0][0x5a8] ;  /* 0x00016a00ff0a7b82 */ /* 0x000ee20000000a00 */
[-C--:B0-----:R-:W-:Y:S02]  /*24a0*/  IMAD R8, R21, R14.reuse, RZ ;  /* 0x0000000e15087224 */ /* 0x081fe400078e02ff */
[----:B------:R-:W-:-:S04]  /*24b0*/  IMAD.WIDE.U32 R20, R89, R14, R6 ;  /* 0x0000000e59147225 */ /* 0x000fc800078e0006 */
[----:B--2---:R-:W-:Y:S02]  /*24c0*/  IMAD R91, R89, R15, R8 ;  /* 0x0000000f595b7224 */ /* 0x004fe400078e0208 */
[-C--:B-1----:R-:W-:Y:S02]  /*24d0*/  IMAD R8, R97, R98.reuse, RZ ;  /* 0x0000006261087224 */ /* 0x082fe400078e02ff */
[----:B------:R-:W-:Y:S02]  /*24e0*/  IMAD.IADD R93, R21, 0x1, R91 ;  /* 0x00000001155d7824 */ /* 0x000fe400078e025b */
[----:B------:R-:W-:Y:S02]  /*24f0*/  IMAD.MOV.U32 R92, RZ, RZ, R20 ;  /* 0x000000ffff5c7224 */ /* 0x000fe400078e0014 */
[C---:B------:R-:W-:Y:S02]  /*2500*/  IMAD R109, R113.reuse, R99, R8 ;  /* 0x00000063716d7224 */ /* 0x040fe400078e0208 */
[----:B------:R-:W-:-:S04]  /*2510*/  IMAD.WIDE.U32 R8, R113, R98, R92 ;  /* 0x0000006271087225 */ /* 0x000fc800078e005c */
[----:B------:R-:W-:Y:S01]  /*2520*/  IMAD.IADD R5, R9, 0x1, R109 ;  /* 0x0000000109057824 */ /* 0x000fe200078e026d */
[----:B---3--:R-:W-:-:S04]  /*2530*/  LEA R100, P1, R8, R10, 0x1 ;  /* 0x0000000a08647211 */ /* 0x008fc800078208ff */
[----:B------:R-:W-:-:S05]  /*2540*/  LEA.HI.X R101, R8, R11, R5, 0x1, P1 ;  /* 0x0000000b08657211 */ /* 0x000fca00008f0c05 */
[----:B------:R-:W2:Y:S01]  /*2550*/  @P0 LDG.E.LTC128B.U16 R5, desc[UR36][R100.64] ;  /* 0x0000002464050981 */ /* 0x000ea2000c1e1520 */
[----:B------:R-:W-:Y:S01]  /*2560*/  LEA R94, P1, R104, UR4, 0x1 ;  /* 0x00000004685e7c11 */ /* 0x000fe2000f8208ff */
[----:B------:R-:W-:Y:S01]  /*2570*/  IMAD.WIDE.U32 R8, R113, R98, R6 ;  /* 0x0000006271087225 */ /* 0x000fe200078e0006 */
[----:B------:R-:W-:Y:S01]  /*2580*/  ISETP.GT.AND P4, PT, R4, 0x1, PT ;  /* 0x000000010400780c */ /* 0x000fe20003f84270 */
[----:B------:R-:W-:Y:S01]  /*2590*/  BSSY B1, `(.L_x_36) ;  /* 0x0000012000017945 */ /* 0x000fe20003800000 */
[----:B------:R-:W-:Y:S01]  /*25a0*/  LEA.HI.X R95, R104, UR5, R95, 0x1, P1 ;  /* 0x00000005685f7c11 */ /* 0x000fe200088f0c5f */
[----:B------:R-:W-:Y:S01]  /*25b0*/  IMAD.IADD R9, R109, 0x1, R9 ;  /* 0x000000016d097824 */ /* 0x000fe200078e0209 */
[----:B------:R-:W-:Y:S02]  /*25c0*/  ISETP.GT.AND P1, PT, R3, RZ, P4 ;  /* 0x000000ff0300720c */ /* 0x000fe40002724270 */
[----:B------:R-:W-:Y:S01]  /*25d0*/  P2R R107, PR, RZ, 0x10 ;  /* 0x00000010ff6b7803 */ /* 0x000fe20000000000 */
[----:B------:R-:W-:-:S04]  /*25e0*/  IMAD.WIDE.U32 R102, R89, R14, R8 ;  /* 0x0000000e59667225 */ /* 0x000fc800078e0008 */
[----:B------:R-:W-:Y:S01]  /*25f0*/  IMAD.IADD R9, R91, 0x1, R103 ;  /* 0x000000015b097824 */ /* 0x000fe200078e0267 */
[----:B------:R-:W-:Y:S02]  /*2600*/  LEA R8, P2, R102, R10, 0x1 ;  /* 0x0000000a66087211 */ /* 0x000fe400078408ff */
[----:B------:R-:W-:Y:S02]  /*2610*/  SHF.L.U64.HI R103, R98, 0x3, R99 ;  /* 0x0000000362677819 */ /* 0x000fe40000010263 */
[----:B------:R-:W-:Y:S01]  /*2620*/  LEA.HI.X R9, R102, R11, R9, 0x1, P2 ;  /* 0x0000000b66097211 */ /* 0x000fe200010f0c09 */
[----:B------:R-:W-:Y:S02]  /*2630*/  IMAD.SHL.U32 R102, R98, 0x8, RZ ;  /* 0x0000000862667824 */ /* 0x000fe400078e00ff */
[----:B--2---:R-:W-:-:S04]  /*2640*/  IMAD.U32 R15, R5, 0x10000, RZ ;  /* 0x00010000050f7824 */ /* 0x004fc800078e00ff */
[----:B------:R-:W-:-:S04]  /*2650*/  FMUL R15, R15, R90 ;  /* 0x0000005a0f0f7220 */ /* 0x000fc80000400000 */
[----:B------:R-:W-:-:S05]  /*2660*/  FFMA R15, R56, R88, R15 ;  /* 0x00000058380f7223 */ /* 0x000fca000000000f */
[----:B------:R-:W-:-:S05]  /*2670*/  F2FP.BF16.F32.PACK_AB R15, RZ, R15 ;  /* 0x0000000fff0f723e */ /* 0x000fca00000010ff */
[----:B------:R0:W-:Y:S01]  /*2680*/  @P0 STG.E.U16 desc[UR36][R94.64], R15 ;  /* 0x0000000f5e000986 */ /* 0x0001e2000c101524 */
[----:B------:R-:W-:Y:S05]  /*2690*/  @!P1 BRA `(.L_x_37) ;  /* 0x0000000000049947 */ /* 0x000fea0003800000 */
[----:B------:R1:W5:Y:S02]  /*26a0*/  LDG.E.LTC128B.U16 R5, desc[UR36][R8.64+0x2] ;  /* 0x0000022408057981 */ /* 0x000364000c1e1520 */
.L_x_37:
[----:B------:R-:W-:Y:S05]  /*26b0*/  BSYNC B1 ;  /* 0x0000000000017941 */ /* 0x000fea0003800000 */
.L_x_36:
[----:B0----5:R-:W-:Y:S01]  /*26c0*/  IMAD.U32 R15, R5, 0x10000, RZ ;  /* 0x00010000050f7824 */ /* 0x021fe200078e00ff */
[----:B------:R-:W-:Y:S01]  /*26d0*/  ISETP.GT.AND P0, PT, R3, 0x8, P6 ;  /* 0x000000080300780c */ /* 0x000fe20003704270 */
[----:B------:R-:W-:-:S04]  /*26e0*/  IMAD.WIDE.U32 R104, R113, R98, R102 ;  /* 0x0000006271687225 */ /* 0x000fc800078e0066 */
[----:B------:R-:W-:Y:S01]  /*26f0*/  FMUL R56, R15, R90 ;  /* 0x0000005a0f387220 */ /* 0x000fe20000400000 */
[----:B------:R-:W-:Y:S01]  /*2700*/  IMAD.IADD R109, R109, 0x1, R105 ;  /* 0x000000016d6d7824 */ /* 0x000fe200078e0269 */
[----:B------:R-:W-:Y:S02]  /*2710*/  IADD3 R15, P2, R20, R104, RZ ;  /* 0x00000068140f7210 */ /* 0x000fe40007f5e0ff */
[----:B------:R-:W-:-:S03]  /*2720*/  FFMA R57, R57, R88, R56 ;  /* 0x0000005839397223 */ /* 0x000fc60000000038 */
[----:B------:R-:W-:Y:S01]  /*2730*/  IMAD.X R100, R109, 0x1, R93, P2 ;  /* 0x000000016d647824 */ /* 0x000fe200010e065d */
[C---:B------:R-:W-:Y:S02]  /*2740*/  LEA R56, P2, R15.reuse, R10, 0x1 ;  /* 0x0000000a0f387211 */ /* 0x040fe400078408ff */
[----:B------:R-:W-:Y:S02]  /*2750*/  F2FP.BF16.F32.PACK_AB R101, RZ, R57 ;  /* 0x00000039ff65723e */ /* 0x000fe400000010ff */
[----:B------:R-:W-:Y:S02]  /*2760*/  LEA.HI.X R57, R15, R11, R100, 0x1, P2 ;  /* 0x0000000b0f397211 */ /* 0x000fe400010f0c64 */
[----:B------:R-:W-:Y:S01]  /*2770*/  PRMT R15, R5, 0x7610, R15 ;  /* 0x00007610050f7816 */ /* 0x000fe2000000000f */
[----:B------:R0:W-:Y:S05]  /*2780*/  @P1 STG.E.U16 desc[UR36][R94.64+0x2], R101 ;  /* 0x000002655e001986 */ /* 0x0001ea000c101524 */
[----:B------:R2:W3:Y:S01]  /*2790*/  @P0 LDG.E.LTC128B.U16 R15, desc[UR36][R56.64] ;  /* 0x00000024380f0981 */ /* 0x0004e2000c1e1520 */
[----:B------:R-:W-:Y:S01]  /*27a0*/  IADD3 R104, P1, R6, R104, RZ ;  /* 0x0000006806687210 */ /* 0x000fe20007f3e0ff */
[----:B------:R-:W-:Y:S01]  /*27b0*/  BSSY B1, `(.L_x_38) ;  /* 0x0000012000017945 */ /* 0x000fe20003800000 */
[----:B------:R-:W-:-:S03]  /*27c0*/  SHF.L.U64.HI R111, R12, 0x4, R13 ;  /* 0x000000040c6f7819 */ /* 0x000fc6000001020d */
[----:B------:R-:W-:Y:S01]  /*27d0*/  IMAD.X R105, R7, 0x1, R109, P1 ;  /* 0x0000000107697824 */ /* 0x000fe200008e066d */
[----:B------:R-:W-:Y:S01]  /*27e0*/  ISETP.GT.AND P1, PT, R3, 0x8, P4 ;  /* 0x000000080300780c */ /* 0x000fe20002724270 */
[----:B------:R-:W-:Y:S02]  /*27f0*/  IMAD.SHL.U32 R109, R12, 0x10, RZ ;  /* 0x000000100c6d7824 */ /* 0x000fe400078e00ff */
[----:B------:R-:W-:-:S03]  /*2800*/  IMAD.WIDE.U32 R104, R89, R14, R104 ;  /* 0x0000000e59687225 */ /* 0x000fc600078e0068 */
[----:B------:R-:W-:Y:S02]  /*2810*/  IADD3 R100, P2, R109, R94, RZ ;  /* 0x0000005e6d647210 */ /* 0x000fe40007f5e0ff */
[----:B--2---:R-:W-:-:S03]  /*2820*/  LEA R56, P3, R104, R10, 0x1 ;  /* 0x0000000a68387211 */ /* 0x004fc600078608ff */
[----:B0-----:R-:W-:Y:S02]  /*2830*/  IMAD.X R101, R111, 0x1, R95, P2 ;  /* 0x000000016f657824 */ /* 0x001fe400010e065f */
[----:B---3--:R-:W-:-:S04]  /*2840*/  IMAD.U32 R5, R15, 0x10000, RZ ;  /* 0x000100000f057824 */ /* 0x008fc800078e00ff */
[----:B------:R-:W-:-:S04]  /*2850*/  FMUL R5, R5, R90 ;  /* 0x0000005a05057220 */ /* 0x000fc80000400000 */
[----:B------:R-:W-:Y:S01]  /*2860*/  FFMA R5, R58, R88, R5 ;  /* 0x000000583a057223 */ /* 0x000fe20000000005 */
[----:B------:R-:W-:-:S04]  /*2870*/  IMAD.IADD R58, R91, 0x1, R105 ;  /* 0x000000015b3a7824 */ /* 0x000fc800078e0269 */
[----:B------:R-:W-:Y:S02]  /*2880*/  F2FP.BF16.F32.PACK_AB R5, RZ, R5 ;  /* 0x00000005ff05723e */ /* 0x000fe400000010ff */
[----:B------:R-:W-:-:S03]  /*2890*/  LEA.HI.X R57, R104, R11, R58, 0x1, P3 ;  /* 0x0000000b68397211 */ /* 0x000fc600018f0c3a */
[----:B------:R0:W-:Y:S01]  /*28a0*/  @P0 STG.E.U16 desc[UR36][R100.64], R5 ;  /* 0x0000000564000986 */ /* 0x0001e2000c101524 */
[----:B------:R-:W-:Y:S05]  /*28b0*/  @!P1 BRA `(.L_x_39) ;  /* 0x0000000000049947 */ /* 0x000fea0003800000 */
[----:B------:R2:W5:Y:S02]  /*28c0*/  LDG.E.LTC128B.U16 R15, desc[UR36][R56.64+0x2] ;  /* 0x00000224380f7981 */ /* 0x000564000c1e1520 */
.L_x_39:
[----:B------:R-:W-:Y:S05]  /*28d0*/  BSYNC B1 ;  /* 0x0000000000017941 */ /* 0x000fea0003800000 */
.L_x_38:
[C---:B0----5:R-:W-:Y:S01]  /*28e0*/  IMAD.U32 R5, R15.reuse, 0x10000, RZ ;  /* 0x000100000f057824 */ /* 0x061fe200078e00ff */
[----:B------:R-:W-:Y:S01]  /*28f0*/  ISETP.GT.AND P4, PT, R4, 0x8, PT ;  /* 0x000000080400780c */ /* 0x000fe20003f84270 */
[----:B------:R-:W-:Y:S01]  /*2900*/  BSSY B1, `(.L_x_40) ;  /* 0x000000d000017945 */ /* 0x000fe20003800000 */
[----:B------:R-:W-:Y:S01]  /*2910*/  PRMT R104, R15, 0x7610, R104 ;  /* 0x000076100f687816 */ /* 0x000fe20000000068 */
[----:B------:R-:W-:Y:S01]  /*2920*/  FMUL R58, R5, R90 ;  /* 0x0000005a053a7220 */ /* 0x000fe20000400000 */
[----:B------:R-:W-:Y:S02]  /*2930*/  ISETP.GT.AND P0, PT, R3, RZ, P4 ;  /* 0x000000ff0300720c */ /* 0x000fe40002704270 */
[----:B------:R-:W-:Y:S01]  /*2940*/  P2R R108, PR, RZ, 0x10 ;  /* 0x00000010ff6c7803 */ /* 0x000fe20000000000 */
[----:B------:R-:W-:Y:S01]  /*2950*/  FFMA R58, R59, R88, R58 ;  /* 0x000000583b3a7223 */ /* 0x000fe2000000003a */
[----:B------:R-:W-:-:S04]  /*2960*/  IMAD.MOV.U32 R59, RZ, RZ, R101 ;  /* 0x000000ffff3b7224 */ /* 0x000fc800078e0065 */
[----:B------:R-:W-:-:S04]  /*2970*/  F2FP.BF16.F32.PACK_AB R58, RZ, R58 ;  /* 0x0000003aff3a723e */ /* 0x000fc800000010ff */
[----:B------:R-:W-:Y:S01]  /*2980*/  PRMT R5, R58, 0x7610, R5 ;  /* 0x000076103a057816 */ /* 0x000fe20000000005 */
[----:B------:R-:W-:-:S05]  /*2990*/  IMAD.MOV.U32 R58, RZ, RZ, R100 ;  /* 0x000000ffff3a7224 */ /* 0x000fca00078e0064 */
[----:B------:R0:W-:Y:S01]  /*29a0*/  @P1 STG.E.U16 desc[UR36][R58.64+0x2], R5 ;  /* 0x000002053a001986 */ /* 0x0001e2000c101524 */
[----:B------:R-:W-:Y:S05]  /*29b0*/  @!P0 BRA `(.L_x_41) ;  /* 0x0000000000048947 */ /* 0x000fea0003800000 */
[----:B------:R3:W5:Y:S02]  /*29c0*/  LDG.E.LTC128B.U16 R104, desc[UR36][R8.64+0x10] ;  /* 0x0000102408687981 */ /* 0x000764000c1e1520 */
.L_x_41:
[----:B------:R-:W-:Y:S05]  /*29d0*/  BSYNC B1 ;  /* 0x0000000000017941 */ /* 0x000fea0003800000 */
.L_x_40:
[----:B-----5:R-:W-:Y:S01]  /*29e0*/  IMAD.U32 R15, R104, 0x10000, RZ ;  /* 0x00010000680f7824 */ /* 0x020fe200078e00ff */
[----:B------:R-:W-:Y:S01]  /*29f0*/  ISETP.GT.AND P3, PT, R4, 0x9, PT ;  /* 0x000000090400780c */ /* 0x000fe20003f64270 */
[C---:B0-----:R-:W-:Y:S01]  /*2a00*/  IMAD.SHL.U32 R5, R12.reuse, 0x100, RZ ;  /* 0x000001000c057824 */ /* 0x041fe200078e00ff */
[----:B------:R-:W-:Y:S01]  /*2a10*/  BSSY B1, `(.L_x_42) ;  /* 0x000000c000017945 */ /* 0x000fe20003800000 */
[----:B------:R-:W-:Y:S01]  /*2a20*/  FMUL R105, R15, R90 ;  /* 0x0000005a0f697220 */ /* 0x000fe20000400000 */
[----:B------:R-:W-:Y:S02]  /*2a30*/  SHF.L.U64.HI R15, R12, 0x8, R13 ;  /* 0x000000080c0f7819 */ /* 0x000fe4000001020d */
[----:B------:R-:W-:Y:S01]  /*2a40*/  IADD3 R12, P1, P2, R5, R94, R109 ;  /* 0x0000005e050c7210 */ /* 0x000fe20007a3e06d */
[----:B------:R-:W-:Y:S01]  /*2a50*/  FFMA R105, R60, R88, R105 ;  /* 0x000000583c697223 */ /* 0x000fe20000000069 */
[----:B------:R-:W-:Y:S02]  /*2a60*/  P2R R109, PR, RZ, 0x8 ;  /* 0x00000008ff6d7803 */ /* 0x000fe40000000000 */
[----:B------:R-:W-:-:S02]  /*2a70*/  IADD3.X R13, R15, R95, R111, P1, P2 ;  /* 0x0000005f0f0d7210 */ /* 0x000fc40000fe446f */
[----:B------:R-:W-:Y:S02]  /*2a80*/  F2FP.BF16.F32.PACK_AB R105, RZ, R105 ;  /* 0x00000069ff69723e */ /* 0x000fe400000010ff */
[----:B------:R-:W-:-:S03]  /*2a90*/  ISETP.GT.AND P1, PT, R3, RZ, P3 ;  /* 0x000000ff0300720c */ /* 0x000fc60001f24270 */
[----:B------:R0:W-:Y:S10]  /*2aa0*/  @P0 STG.E.U16 desc[UR36][R94.64+0x10], R105 ;  /* 0x000010695e000986 */ /* 0x0001f4000c101524 */
[----:B------:R-:W-:Y:S05]  /*2ab0*/  @!P1 BRA `(.L_x_43) ;  /* 0x0000000000049947 */ /* 0x000fea0003800000 */
[----:B------:R4:W5:Y:S02]  /*2ac0*/  LDG.E.LTC128B.U16 R104, desc[UR36][R8.64+0x12] ;  /* 0x0000122408687981 */ /* 0x000964000c1e1520 */
.L_x_43:
[----:B------:R-:W-:Y:S05]  /*2ad0*/  BSYNC B1 ;  /* 0x0000000000017941 */ /* 0x000fea0003800000 */
.L_x_42:
[----:B0----5:R-:W-:Y:S01]  /*2ae0*/  IMAD.U32 R105, R104, 0x10000, RZ ;  /* 0x0001000068697824 */ /* 0x021fe200078e00ff */
[----:B------:R-:W-:Y:S01]  /*2af0*/  ISETP.GT.AND P0, PT, R3, 0x8, P4 ;  /* 0x000000080300780c */ /* 0x000fe20002704270 */
[----:B------:R-:W-:Y:S02]  /*2b00*/  BSSY B1, `(.L_x_44) ;  /* 0x000000a000017945 */ /* 0x000fe40003800000 */
[----:B------:R-:W-:-:S04]  /*2b10*/  FMUL R60, R105, R90 ;  /* 0x0000005a693c7220 */ /* 0x000fc80000400000 */
[----:B------:R-:W-:Y:S01]  /*2b20*/  FFMA R60, R61, R88, R60 ;  /* 0x000000583d3c7223 */ /* 0x000fe2000000003c */
[----:B------:R-:W-:-:S04]  /*2b30*/  @P1 IMAD.MOV.U32 R61, RZ, RZ, R95 ;  /* 0x000000ffff3d1224 */ /* 0x000fc800078e005f */
[----:B------:R-:W-:-:S04]  /*2b40*/  F2FP.BF16.F32.PACK_AB R60, RZ, R60 ;  /* 0x0000003cff3c723e */ /* 0x000fc800000010ff */
[----:B------:R-:W-:Y:S01]  /*2b50*/  PRMT R105, R60, 0x7610, R105 ;  /* 0x000076103c697816 */ /* 0x000fe20000000069 */
[----:B------:R-:W-:-:S05]  /*2b60*/  @P1 IMAD.MOV.U32 R60, RZ, RZ, R94 ;  /* 0x000000ffff3c1224 */ /* 0x000fca00078e005e */
[----:B------:R0:W-:Y:S01]  /*2b70*/  @P1 STG.E.U16 desc[UR36][R60.64+0x12], R105 ;  /* 0x000012693c001986 */ /* 0x0001e2000c101524 */
[----:B------:R-:W-:Y:S05]  /*2b80*/  @!P0 BRA `(.L_x_45) ;  /* 0x0000000000048947 */ /* 0x000fea0003800000 */
[----:B------:R0:W5:Y:S02]  /*2b90*/  LDG.E.LTC128B.U16 R104, desc[UR36][R56.64+0x10] ;  /* 0x0000102438687981 */ /* 0x000164000c1e1520 */
.L_x_45:
[----:B------:R-:W-:Y:S05]  /*2ba0*/  BSYNC B1 ;  /* 0x0000000000017941 */ /* 0x000fea0003800000 */
.L_x_44:
[----:B0----5:R-:W-:Y:S01]  /*2bb0*/  IMAD.U32 R61, R104, 0x10000, RZ ;  /* 0x00010000683d7824 */ /* 0x021fe200078e00ff */
[----:B------:R-:W-:Y:S01]  /*2bc0*/  ISETP.GT.AND P1, PT, R3, 0x8, P3 ;  /* 0x000000080300780c */ /* 0x000fe20001f24270 */
[----:B------:R-:W-:Y:S02]  /*2bd0*/  BSSY B1, `(.L_x_46) ;  /* 0x0000007000017945 */ /* 0x000fe40003800000 */
[----:B------:R-:W-:-:S04]  /*2be0*/  FMUL R61, R61, R90 ;  /* 0x0000005a3d3d7220 */ /* 0x000fc80000400000 */
[----:B------:R-:W-:-:S05]  /*2bf0*/  FFMA R61, R62, R88, R61 ;  /* 0x000000583e3d7223 */ /* 0x000fca000000003d */
[----:B------:R-:W-:-:S05]  /*2c00*/  F2FP.BF16.F32.PACK_AB R61, RZ, R61 ;  /* 0x0000003dff3d723e */ /* 0x000fca00000010ff */
[----:B------:R0:W-:Y:S01]  /*2c10*/  @P0 STG.E.U16 desc[UR36][R58.64+0x10], R61 ;  /* 0x0000103d3a000986 */ /* 0x0001e2000c101524 */
[----:B------:R-:W-:Y:S05]  /*2c20*/  @!P1 BRA `(.L_x_47) ;  /* 0x0000000000049947 */ /* 0x000fea0003800000 */
[----:B------:R0:W5:Y:S02]  /*2c30*/  LDG.E.LTC128B.U16 R104, desc[UR36][R56.64+0x12] ;  /* 0x0000122438687981 */ /* 0x000164000c1e1520 */
.L_x_47:
[----:B------:R-:W-:Y:S05]  /*2c40*/  BSYNC B1 ;  /* 0x0000000000017941 */ /* 0x000fea0003800000 */
.L_x_46:
[----:B0----5:R-:W-:Y:S01]  /*2c50*/  IMAD.U32 R61, R104, 0x10000, RZ ;  /* 0x00010000683d7824 */ /* 0x021fe200078e00ff */
[----:B------:R-:W-:Y:S01]  /*2c60*/  IADD3 R113, P0, R113, 0x80, RZ ;  /* 0x0000008071717810 */ /* 0x000fe20007f1e0ff */
[----:B------:R-:W-:Y:S01]  /*2c70*/  BSSY B1, `(.L_x_48) ;  /* 0x000000b000017945 */ /* 0x000fe20003800000 */
[----:B------:R-:W-:Y:S01]  /*2c80*/  ISETP.GT.AND P2, PT, R4, 0x10, PT ;  /* 0x000000100400780c */ /* 0x000fe20003f44270 */
[----:B------:R-:W-:Y:S02]  /*2c90*/  FMUL R60, R61, R90 ;  /* 0x0000005a3d3c7220 */ /* 0x000fe40000400000 */
[----:B------:R-:W-:Y:S01]  /*2ca0*/  IMAD.X R97, RZ, RZ, R97, P0 ;  /* 0x000000ffff617224 */ /* 0x000fe200000e0661 */
[----:B------:R-:W-:Y:S01]  /*2cb0*/  ISETP.GT.AND P0, PT, R3, RZ, P2 ;  /* 0x000000ff0300720c */ /* 0x000fe20001704270 */
[----:B------:R-:W-:Y:S01]  /*2cc0*/  FFMA R60, R63, R88, R60 ;  /* 0x000000583f3c7223 */ /* 0x000fe2000000003c */
[----:B------:R-:W-:-:S04]  /*2cd0*/  P2R R105, PR, RZ, 0x4 ;  /* 0x00000004ff697803 */ /* 0x000fc80000000000 */
[----:B------:R-:W-:-:S05]  /*2ce0*/  F2FP.BF16.F32.PACK_AB R60, RZ, R60 ;  /* 0x0000003cff3c723e */ /* 0x000fca00000010ff */
[----:B------:R0:W-:Y:S02]  /*2cf0*/  @P1 STG.E.U16 desc[UR36][R58.64+0x12], R60 ;  /* 0x0000123c3a001986 */ /* 0x0001e4000c101524 */
[----:B------:R-:W-:Y:S05]  /*2d00*/  @!P0 BRA `(.L_x_49) ;  /* 0x0000000000048947 */ /* 0x000fea0003800000 */
[----:B------:R0:W5:Y:S02]  /*2d10*/  LDG.E.LTC128B.U16 R104, desc[UR36][R8.64+0x20] ;  /* 0x0000202408687981 */ /* 0x000164000c1e1520 */
.L_x_49:
[----:B------:R-:W-:Y:S05]  /*2d20*/  BSYNC B1 ;  /* 0x0000000000017941 */ /* 0x000fea0003800000 */
.L_x_48:
[----:B-----5:R-:W-:Y:S01]  /*2d30*/  IMAD.U32 R21, R104, 0x10000, RZ ;  /* 0x0001000068157824 */ /* 0x020fe200078e00ff */
[----:B------:R-:W-:Y:S01]  /*2d40*/  ISETP.GT.AND P1, PT, R4, 0x11, PT ;  /* 0x000000110400780c */ /* 0x000fe20003f24270 */
[----:B0-----:R-:W-:Y:S01]  /*2d50*/  IMAD R60, R97, R98, RZ ;  /* 0x00000062613c7224 */ /* 0x001fe200078e02ff */
[----:B------:R-:W-:Y:S01]  /*2d60*/  BSSY B1, `(.L_x_50) ;  /* 0x0000021000017945 */ /* 0x000fe20003800000 */
[----:B------:R-:W-:Y:S01]  /*2d70*/  FMUL R21, R21, R90 ;  /* 0x0000005a15157220 */ /* 0x000fe20000400000 */
[----:B------:R-:W-:-:S04]  /*2d80*/  IMAD.WIDE.U32 R62, R113, R98, R6 ;  /* 0x00000062713e7225 */ /* 0x000fc800078e0006 */
[----:B------:R-:W-:Y:S01]  /*2d90*/  FFMA R21, R64, R88, R21 ;  /* 0x0000005840157223 */ /* 0x000fe20000000015 */
[C---:B------:R-:W-:Y:S02]  /*2da0*/  IMAD R111, R113.reuse, R99, R60 ;  /* 0x00000063716f7224 */ /* 0x040fe400078e023c */
[----:B------:R-:W-:Y:S02]  /*2db0*/  IMAD.WIDE.U32 R60, R113, R98, R92 ;  /* 0x00000062713c7225 */ /* 0x000fe400078e005c */
[----:B------:R-:W-:Y:S02]  /*2dc0*/  F2FP.BF16.F32.PACK_AB R21, RZ, R21 ;  /* 0x00000015ff15723e */ /* 0x000fe400000010ff */
[----:B------:R-:W-:Y:S02]  /*2dd0*/  IMAD.IADD R63, R111, 0x1, R63 ;  /* 0x000000016f3f7824 */ /* 0x000fe400078e023f */
[----:B------:R-:W-:Y:S01]  /*2de0*/  PRMT R97, R21, 0x7610, R97 ;  /* 0x0000761015617816 */ /* 0x000fe20000000061 */
[----:B------:R-:W-:-:S02]  /*2df0*/  IMAD.IADD R21, R61, 0x1, R111 ;  /* 0x000000013d157824 */ /* 0x000fc400078e026f */
[----:B------:R-:W-:Y:S02]  /*2e00*/  IMAD.WIDE.U32 R98, R113, R98, R102 ;  /* 0x0000006271627225 */ /* 0x000fe400078e0066 */
[----:B------:R0:W-:Y:S02]  /*2e10*/  @P0 STG.E.U16 desc[UR36][R94.64+0x20], R97 ;  /* 0x000020615e000986 */ /* 0x0001e4000c101524 */
[----:B------:R-:W-:Y:S02]  /*2e20*/  IMAD.IADD R111, R111, 0x1, R99 ;  /* 0x000000016f6f7824 */ /* 0x000fe400078e0263 */
[----:B0-----:R-:W-:Y:S01]  /*2e30*/  IMAD.WIDE.U32 R96, R89, R14, R62 ;  /* 0x0000000e59607225 */ /* 0x001fe200078e003e */
[----:B------:R-:W-:-:S04]  /*2e40*/  LEA R62, P0, R60, R10, 0x1 ;  /* 0x0000000a3c3e7211 */ /* 0x000fc800078008ff */
[----:B------:R-:W-:Y:S01]  /*2e50*/  LEA.HI.X R63, R60, R11, R21, 0x1, P0 ;  /* 0x0000000b3c3f7211 */ /* 0x000fe200000f0c15 */
[----:B------:R-:W-:Y:S01]  /*2e60*/  IMAD.IADD R21, R91, 0x1, R97 ;  /* 0x000000015b157824 */ /* 0x000fe200078e0261 */
[----:B------:R-:W-:-:S04]  /*2e70*/  LEA R60, P0, R96, R10, 0x1 ;  /* 0x0000000a603c7211 */ /* 0x000fc800078008ff */
[----:B------:R-:W-:Y:S02]  /*2e80*/  LEA.HI.X R61, R96, R11, R21, 0x1, P0 ;  /* 0x0000000b603d7211 */ /* 0x000fe400000f0c15 */
[----:B------:R-:W-:-:S05]  /*2e90*/  IADD3 R64, P0, R20, R98, RZ ;  /* 0x0000006214407210 */ /* 0x000fca0007f1e0ff */
[----:B------:R-:W-:Y:S01]  /*2ea0*/  IMAD.X R92, R111, 0x1, R93, P0 ;  /* 0x000000016f5c7824 */ /* 0x000fe200000e065d */
[----:B------:R-:W-:-:S05]  /*2eb0*/  IADD3 R20, P0, R6, R98, RZ ;  /* 0x0000006206147210 */ /* 0x000fca0007f1e0ff */
[----:B------:R-:W-:Y:S01]  /*2ec0*/  IMAD.X R21, R7, 0x1, R111, P0 ;  /* 0x0000000107157824 */ /* 0x000fe200000e066f */
[----:B------:R-:W-:Y:S01]  /*2ed0*/  LEA R6, P0, R64, R10, 0x1 ;  /* 0x0000000a40067211 */ /* 0x000fe200078008ff */
[----:B------:R-:W-:-:S03]  /*2ee0*/  IMAD.WIDE.U32 R20, R89, R14, R20 ;  /* 0x0000000e59147225 */ /* 0x000fc600078e0014 */
[----:B------:R-:W-:Y:S02]  /*2ef0*/  LEA.HI.X R7, R64, R11, R92, 0x1, P0 ;  /* 0x0000000b40077211 */ /* 0x000fe400000f0c5c */
[----:B------:R-:W-:Y:S01]  /*2f00*/  P2R R89, PR, RZ, 0x2 ;  /* 0x00000002ff597803 */ /* 0x000fe20000000000 */
[----:B------:R-:W-:Y:S01]  /*2f10*/  IMAD.IADD R91, R91, 0x1, R21 ;  /* 0x000000015b5b7824 */ /* 0x000fe200078e0215 */
[----:B------:R-:W-:-:S04]  /*2f20*/  LEA R10, P0, R20, R10, 0x1 ;  /* 0x0000000a140a7211 */ /* 0x000fc800078008ff */
[----:B------:R-:W-:Y:S02]  /*2f30*/  LEA.HI.X R11, R20, R11, R91, 0x1, P0 ;  /* 0x0000000b140b7211 */ /* 0x000fe400000f0c5b */
[----:B------:R-:W-:-:S13]  /*2f40*/  ISETP.GT.AND P0, PT, R3, RZ, P1 ;  /* 0x000000ff0300720c */ /* 0x000fda0000f04270 */
[----:B------:R-:W-:Y:S05]  /*2f50*/  @!P0 BRA `(.L_x_51) ;  /* 0x0000000000048947 */ /* 0x000fea0003800000 */
[----:B------:R0:W5:Y:S02]  /*2f60*/  LDG.E.LTC128B.U16 R104, desc[UR36][R8.64+0x22] ;  /* 0x0000222408687981 */ /* 0x000164000c1e1520 */
.L_x_51:
[----:B------:R-:W-:Y:S05]  /*2f70*/  BSYNC B1 ;  /* 0x0000000000017941 */ /* 0x000fea0003800000 */
.L_x_50:
[----:B-----5:R-:W-:Y:S01]  /*2f80*/  IMAD.U32 R21, R104, 0x10000, RZ ;  /* 0x0001000068157824 */ /* 0x020fe200078e00ff */
[----:B------:R-:W-:Y:S01]  /*2f90*/  BSSY B1, `(.L_x_52) ;  /* 0x000000a000017945 */ /* 0x000fe20003800000 */
[----:B------:R-:W-:Y:S02]  /*2fa0*/  @P0 IMAD.MOV.U32 R20, RZ, RZ, R94 ;  /* 0x000000ffff140224 */ /* 0x000fe400078e005e */
[----:B------:R-:W-:Y:S01]  /*2fb0*/  FMUL R14, R21, R90 ;  /* 0x0000005a150e7220 */ /* 0x000fe20000400000 */
[----:B------:R-:W-:-:S03]  /*2fc0*/  @P0 IMAD.MOV.U32 R21, RZ, RZ, R95 ;  /* 0x000000ffff150224 */ /* 0x000fc600078e005f */
[----:B------:R-:W-:-:S05]  /*2fd0*/  FFMA R14, R65, R88, R14 ;  /* 0x00000058410e7223 */ /* 0x000fca000000000e */
[----:B------:R-:W-:-:S05]  /*2fe0*/  F2FP.BF16.F32.PACK_AB R14, RZ, R14 ;  /* 0x0000000eff0e723e */ /* 0x000fca00000010ff */
[----:B------:R0:W-:Y:S01]  /*2ff0*/  @P0 STG.E.U16 desc[UR36][R20.64+0x22], R14 ;  /* 0x0000220e14000986 */ /* 0x0001e2000c101524 */
[----:B------:R-:W-:-:S13]  /*3000*/  ISETP.GT.AND P0, PT, R3, 0x8, P2 ;  /* 0x000000080300780c */ /* 0x000fda0001704270 */
[----:B0-----:R-:W-:Y:S05]  /*3010*/  @!P0 BRA `(.L_x_53) ;  /* 0x0000000000048947 */ /* 0x001fea0003800000 */
[----:B------:R0:W5:Y:S02]  /*3020*/  LDG.E.LTC128B.U16 R104, desc[UR36][R56.64+0x20] ;  /* 0x0000202438687981 */ /* 0x000164000c1e1520 */
.L_x_53:
[----:B------:R-:W-:Y:S05]  /*3030*/  BSYNC B1 ;  /* 0x0000000000017941 */ /* 0x000fea0003800000 */
.L_x_52:
[----:B-----5:R-:W-:Y:S01]  /*3040*/  IMAD.U32 R21, R104, 0x10000, RZ ;  /* 0x0001000068157824 */ /* 0x020fe200078e00ff */
[----:B------:R-:W-:Y:S03]  /*3050*/  BSSY B1, `(.L_x_54) ;  /* 0x0000008000017945 */ /* 0x000fe60003800000 */
[----:B------:R-:W-:-:S04]  /*3060*/  FMUL R21, R21, R90 ;  /* 0x0000005a15157220 */ /* 0x000fc80000400000 */
[----:B------:R-:W-:-:S05]  /*3070*/  FFMA R21, R66, R88, R21 ;  /* 0x0000005842157223 */ /* 0x000fca0000000015 */
[----:B------:R-:W-:-:S05]  /*3080*/  F2FP.BF16.F32.PACK_AB R21, RZ, R21 ;  /* 0x00000015ff15723e */ /* 0x000fca00000010ff */
[----:B------:R0:W-:Y:S01]  /*3090*/  @P0 STG.E.U16 desc[UR36][R58.64+0x20], R21 ;  /* 0x000020153a000986 */ /* 0x0001e2000c101524 */
[----:B------:R-:W-:-:S13]  /*30a0*/  ISETP.GT.AND P0, PT, R3, 0x8, P1 ;  /* 0x000000080300780c */ /* 0x000fda0000f04270 */
[----:B0-----:R-:W-:Y:S05]  /*30b0*/  @!P0 BRA `(.L_x_55) ;  /* 0x0000000000048947 */ /* 0x001fea0003800000 */
[----:B------:R0:W5:Y:S02]  /*30c0*/  LDG.E.LTC128B.U16 R104, desc[UR36][R56.64+0x22] ;  /* 0x0000222438687981 */ /* 0x000164000c1e1520 */
.L_x_55:
[----:B------:R-:W-:Y:S05]  /*30d0*/  BSYNC B1 ;  /* 0x0000000000017941 */ /* 0x000fea0003800000 */
.L_x_54:
[----:B-----5:R-:W-:Y:S01]  /*30e0*/  IMAD.U32 R21, R104, 0x10000, RZ ;  /* 0x0001000068157824 */ /* 0x020fe200078e00ff */
[----:B------:R-:W-:Y:S01]  /*30f0*/  ISETP.GT.AND P2, PT, R4, 0x18, PT ;  /* 0x000000180400780c */ /* 0x000fe20003f44270 */
[----:B------:R-:W-:Y:S02]  /*3100*/  BSSY B1, `(.L_x_56) ;  /* 0x0000009000017945 */ /* 0x000fe40003800000 */
[----:B------:R-:W-:Y:S01]  /*3110*/  FMUL R14, R21, R90 ;  /* 0x0000005a150e7220 */ /* 0x000fe20000400000 */
[----:B------:R-:W-:-:S03]  /*3120*/  P2R R91, PR, RZ, 0x4 ;  /* 0x00000004ff5b7803 */ /* 0x000fc60000000000 */
[----:B------:R-:W-:-:S05]  /*3130*/  FFMA R14, R67, R88, R14 ;  /* 0x00000058430e7223 */ /* 0x000fca000000000e */
[----:B------:R-:W-:-:S05]  /*3140*/  F2FP.BF16.F32.PACK_AB R14, RZ, R14 ;  /* 0x0000000eff0e723e */ /* 0x000fca00000010ff */
[----:B------:R0:W-:Y:S01]  /*3150*/  @P0 STG.E.U16 desc[UR36][R58.64+0x22], R14 ;  /* 0x0000220e3a000986 */ /* 0x0001e2000c101524 */
[----:B------:R-:W-:-:S13]  /*3160*/  ISETP.GT.AND P0, PT, R3, RZ, P2 ;  /* 0x000000ff0300720c */ /* 0x000fda0001704270 */
[----:B0-----:R-:W-:Y:S05]  /*3170*/  @!P0 BRA `(.L_x_57) ;  /* 0x0000000000048947 */ /* 0x001fea0003800000 */
[----:B------:R0:W5:Y:S02]  /*3180*/  LDG.E.LTC128B.U16 R104, desc[UR36][R8.64+0x30] ;  /* 0x0000302408687981 */ /* 0x000164000c1e1520 */
.L_x_57:
[----:B------:R-:W-:Y:S05]  /*3190*/  BSYNC B1 ;  /* 0x0000000000017941 */ /* 0x000fea0003800000 */
.L_x_56:
[----:B-----5:R-:W-:Y:S01]  /*31a0*/  IMAD.U32 R21, R104, 0x10000, RZ ;  /* 0x0001000068157824 */ /* 0x020fe200078e00ff */
[----:B------:R-:W-:Y:S01]  /*31b0*/  ISETP.GT.AND P1, PT, R4, 0x19, PT ;  /* 0x000000190400780c */ /* 0x000fe20003f24270 */
[----:B------:R-:W-:Y:S01]  /*31c0*/  @P0 IMAD.MOV.U32 R20, RZ, RZ, R94 ;  /* 0x000000ffff140224 */ /* 0x000fe200078e005e */
[----:B------:R-:W-:Y:S01]  /*31d0*/  BSSY B1, `(.L_x_58) ;  /* 0x000000b000017945 */ /* 0x000fe20003800000 */
[----:B------:R-:W-:-:S04]  /*31e0*/  FMUL R21, R21, R90 ;  /* 0x0000005a15157220 */ /* 0x000fc80000400000 */
[----:B------:R-:W-:Y:S01]  /*31f0*/  FFMA R21, R68, R88, R21 ;  /* 0x0000005844157223 */ /* 0x000fe20000000015 */
[----:B------:R-:W-:-:S04]  /*3200*/  P2R R68, PR, RZ, 0x2 ;  /* 0x00000002ff447803 */ /* 0x000fc80000000000 */
[----:B------:R-:W-:-:S04]  /*3210*/  F2FP.BF16.F32.PACK_AB R21, RZ, R21 ;  /* 0x00000015ff15723e */ /* 0x000fc800000010ff */
[----:B------:R-:W-:Y:S01]  /*3220*/  PRMT R14, R21, 0x7610, R14 ;  /* 0x00007610150e7816 */ /* 0x000fe2000000000e */
[----:B------:R-:W-:-:S05]  /*3230*/  @P0 IMAD.MOV.U32 R21, RZ, RZ, R95 ;  /* 0x000000ffff150224 */ /* 0x000fca00078e005f */
[----:B------:R0:W-:Y:S01]  /*3240*/  @P0 STG.E.U16 desc[UR36][R20.64+0x30], R14 ;  /* 0x0000300e14000986 */ /* 0x0001e2000c101524 */
[----:B------:R-:W-:-:S13]  /*3250*/  ISETP.GT.AND P0, PT, R3, RZ, P1 ;  /* 0x000000ff0300720c */ /* 0x000fda0000f04270 */
[----:B0-----:R-:W-:Y:S05]  /*3260*/  @!P0 BRA `(.L_x_59) ;  /* 0x0000000000048947 */ /* 0x001fea0003800000 */
[----:B------:R0:W5:Y:S02]  /*3270*/  LDG.E.LTC128B.U16 R104, desc[UR36][R8.64+0x32] ;  /* 0x0000322408687981 */ /* 0x000164000c1e1520 */
.L_x_59:
[----:B------:R-:W-:Y:S05]  /*3280*/  BSYNC B1 ;  /* 0x0000000000017941 */ /* 0x000fea0003800000 */
.L_x_58:
        /* <DEDUP_REMOVED lines=11> */
.L_x_61:
[----:B------:R-:W-:Y:S05]  /*3340*/  BSYNC B1 ;  /* 0x0000000000017941 */ /* 0x000fea0003800000 */
.L_x_60:
        /* <DEDUP_REMOVED lines=9> */
.L_x_63:
[----:B------:R-:W-:Y:S05]  /*33e0*/  BSYNC B1 ;  /* 0x0000000000017941 */ /* 0x000fea0003800000 */
.L_x_62:
        /* <DEDUP_REMOVED lines=11> */
.L_x_65:
[----:B------:R-:W-:Y:S05]  /*34a0*/  BSYNC B1 ;  /* 0x0000000000017941 */ /* 0x000fea0003800000 */
.L_x_64:
[----:B-----5:R-:W-:Y:S01]  /*34b0*/  IMAD.U32 R21, R104, 0x10000, RZ ;  /* 0x0001000068157824 */ /* 0x020fe200078e00ff */
[----:B------:R-:W-:Y:S01]  /*34c0*/  ISETP.GT.AND P1, PT, R4, 0x21, PT ;  /* 0x000000210400780c */ /* 0x000fe20003f24270 */
[----:B------:R-:W-:Y:S01]  /*34d0*/  @P0 IMAD.MOV.U32 R20, RZ, RZ, R94 ;  /* 0x000000ffff140224 */ /* 0x000fe200078e005e */
[----:B------:R-:W-:Y:S01]  /*34e0*/  BSSY B1, `(.L_x_66) ;  /* 0x000000b000017945 */ /* 0x000fe20003800000 */
[----:B------:R-:W-:Y:S01]  /*34f0*/  FMUL R21, R21, R90 ;  /* 0x0000005a15157220 */ /* 0x000fe20000400000 */
[----:B------:R-:W-:-:S03]  /*3500*/  P2R R70, PR, RZ, 0x2 ;  /* 0x00000002ff467803 */ /* 0x000fc60000000000 */
[----:B------:R-:W-:-:S05]  /*3510*/  FFMA R21, R72, R88, R21 ;  /* 0x0000005848157223 */ /* 0x000fca0000000015 */
[----:B------:R-:W-:-:S04]  /*3520*/  F2FP.BF16.F32.PACK_AB R21, RZ, R21 ;  /* 0x00000015ff15723e */ /* 0x000fc800000010ff */
[----:B------:R-:W-:Y:S01]  /*3530*/  PRMT R14, R21, 0x7610, R14 ;  /* 0x00007610150e7816 */ /* 0x000fe2000000000e */
[----:B------:R-:W-:-:S05]  /*3540*/  @P0 IMAD.MOV.U32 R21, RZ, RZ, R95 ;  /* 0x000000ffff150224 */ /* 0x000fca00078e005f */
[----:B------:R0:W-:Y:S01]  /*3550*/  @P0 STG.E.U16 desc[UR36][R20.64+0x40], R14 ;  /* 0x0000400e14000986 */ /* 0x0001e2000c101524 */
[----:B------:R-:W-:-:S13]  /*3560*/  ISETP.GT.AND P0, PT, R3, RZ, P1 ;  /* 0x000000ff0300720c */ /* 0x000fda0000f04270 */
[----:B0-----:R-:W-:Y:S05]  /*3570*/  @!P0 BRA `(.L_x_67) ;  /* 0x0000000000048947 */ /* 0x001fea0003800000 */
[----:B------:R0:W5:Y:S02]  /*3580*/  LDG.E.LTC128B.U16 R104, desc[UR36][R8.64+0x42] ;  /* 0x0000422408687981 */ /* 0x000164000c1e1520 */
.L_x_67:
[----:B------:R-:W-:Y:S05]  /*3590*/  BSYNC B1 ;  /* 0x0000000000017941 */ /* 0x000fea0003800000 */
.L_x_66:
        /* <DEDUP_REMOVED lines=11> */
.L_x_69:
[----:B------:R-:W-:Y:S05]  /*3650*/  BSYNC B1 ;  /* 0x0000000000017941 */ /* 0x000fea0003800000 */
.L_x_68:
        /* <DEDUP_REMOVED lines=9> */
.L_x_71:
[----:B------:R-:W-:Y:S05]  /*36f0*/  BSYNC B1 ;  /* 0x0000000000017941 */ /* 0x000fea0003800000 */
.L_x_70:
        /* <DEDUP_REMOVED lines=11> */
.L_x_73:
[----:B------:R-:W-:Y:S05]  /*37b0*/  BSYNC B1 ;  /* 0x0000000000017941 */ /* 0x000fea0003800000 */
.L_x_72:
[----:B-----5:R-:W-:Y:S01]  /*37c0*/  IMAD.U32 R21, R104, 0x10000, RZ ;  /* 0x0001000068157824 */ /* 0x020fe200078e00ff */
[----:B------:R-:W-:Y:S01]  /*37d0*/  ISETP.GT.AND P5, PT, R4, 0x29, PT ;  /* 0x000000290400780c */ /* 0x000fe20003fa4270 */
[----:B------:R-:W-:Y:S01]  /*37e0*/  @P0 IMAD.MOV.U32 R20, RZ, RZ, R94 ;  /* 0x000000ffff140224 */ /* 0x000fe200078e005e */
[----:B------:R-:W-:Y:S01]  /*37f0*/  BSSY B1, `(.L_x_74) ;  /* 0x000000b000017945 */ /* 0x000fe20003800000 */
[----:B------:R-:W-:-:S04]  /*3800*/  FMUL R21, R21, R90 ;  /* 0x0000005a15157220 */ /* 0x000fc80000400000 */
[----:B------:R-:W-:-:S05]  /*3810*/  FFMA R21, R76, R88, R21 ;  /* 0x000000584c157223 */ /* 0x000fca0000000015 */
[----:B------:R-:W-:-:S04]  /*3820*/  F2FP.BF16.F32.PACK_AB R21, RZ, R21 ;  /* 0x00000015ff15723e */ /* 0x000fc800000010ff */
[----:B------:R-:W-:Y:S01]  /*3830*/  PRMT R14, R21, 0x7610, R14 ;  /* 0x00007610150e7816 */ /* 0x000fe2000000000e */
[----:B------:R-:W-:-:S05]  /*3840*/  @P0 IMAD.MOV.U32 R21, RZ, RZ, R95 ;  /* 0x000000ffff150224 */ /* 0x000fca00078e005f */
[----:B------:R1:W-:Y:S01]  /*3850*/  @P0 STG.E.U16 desc[UR36][R20.64+0x50], R14 ;  /* 0x0000500e14000986 */ /* 0x0003e2000c101524 */
[----:B------:R-:W-:Y:S02]  /*3860*/  ISETP.GT.AND P0, PT, R3, RZ, P5 ;  /* 0x000000ff0300720c */ /* 0x000fe40002f04270 */
[----:B-1----:R-:W-:-:S11]  /*3870*/  P2R R14, PR, RZ, 0x20 ;  /* 0x00000020ff0e7803 */ /* 0x002fd60000000000 */
[----:B------:R-:W-:Y:S05]  /*3880*/  @!P0 BRA `(.L_x_75) ;  /* 0x0000000000048947 */ /* 0x000fea0003800000 */
[----:B------:R1:W5:Y:S02]  /*3890*/  LDG.E.LTC128B.U16 R104, desc[UR36][R8.64+0x52] ;  /* 0x0000522408687981 */ /* 0x000364000c1e1520 */
.L_x_75:
[----:B------:R-:W-:Y:S05]  /*38a0*/  BSYNC B1 ;  /* 0x0000000000017941 */ /* 0x000fea0003800000 */
.L_x_74:
        /* <DEDUP_REMOVED lines=11> */
.L_x_77:
[----:B------:R-:W-:Y:S05]  /*3960*/  BSYNC B1 ;  /* 0x0000000000017941 */ /* 0x000fea0003800000 */
.L_x_76:
        /* <DEDUP_REMOVED lines=9> */
.L_x_79:
[----:B------:R-:W-:Y:S05]  /*3a00*/  BSYNC B1 ;  /* 0x0000000000017941 */ /* 0x000fea0003800000 */
.L_x_78:
[----:B-----5:R-:W-:Y:S01]  /*3a10*/  IMAD.U32 R21, R104, 0x10000, RZ ;  /* 0x0001000068157824 */ /* 0x020fe200078e00ff */
[----:B------:R-:W-:Y:S01]  /*3a20*/  ISETP.GT.AND P3, PT, R4, 0x30, PT ;  /* 0x000000300400780c */ /* 0x000fe20003f64270 */
[----:B------:R-:W-:Y:S02]  /*3a30*/  BSSY B1, `(.L_x_80) ;  /* 0x0000008000017945 */ /* 0x000fe40003800000 */
[----:B------:R-:W-:-:S04]  /*3a40*/  FMUL R14, R21, R90 ;  /* 0x0000005a150e7220 */ /* 0x000fc80000400000 */
[----:B------:R-:W-:-:S05]  /*3a50*/  FFMA R14, R79, R88, R14 ;  /* 0x000000584f0e7223 */ /* 0x000fca000000000e */
[----:B------:R-:W-:-:S05]  /*3a60*/  F2FP.BF16.F32.PACK_AB R14, RZ, R14 ;  /* 0x0000000eff0e723e */ /* 0x000fca00000010ff */
[----:B------:R0:W-:Y:S01]  /*3a70*/  @P0 STG.E.U16 desc[UR36][R58.64+0x52], R14 ;  /* 0x0000520e3a000986 */ /* 0x0001e2000c101524 */
[----:B------:R-:W-:-:S13]  /*3a80*/  ISETP.GT.AND P0, PT, R3, RZ, P3 ;  /* 0x000000ff0300720c */ /* 0x000fda0001f04270 */
[----:B0-----:R-:W-:Y:S05]  /*3a90*/  @!P0 BRA `(.L_x_81) ;  /* 0x0000000000048947 */ /* 0x001fea0003800000 */
[----:B------:R0:W5:Y:S02]  /*3aa0*/  LDG.E.LTC128B.U16 R104, desc[UR36][R8.64+0x60] ;  /* 0x0000602408687981 */ /* 0x000164000c1e1520 */
.L_x_81:
[----:B------:R-:W-:Y:S05]  /*3ab0*/  BSYNC B1 ;  /* 0x0000000000017941 */ /* 0x000fea0003800000 */
.L_x_80:
        /* <DEDUP_REMOVED lines=13> */
.L_x_83:
[----:B------:R-:W-:Y:S05]  /*3b90*/  BSYNC B1 ;  /* 0x0000000000017941 */ /* 0x000fea0003800000 */
.L_x_82:
        /* <DEDUP_REMOVED lines=11> */
.L_x_85:
[----:B------:R-:W-:Y:S05]  /*3c50*/  BSYNC B1 ;  /* 0x0000000000017941 */ /* 0x000fea0003800000 */
.L_x_84:
        /* <DEDUP_REMOVED lines=9> */
.L_x_87:
[----:B------:R-:W-:Y:S05]  /*3cf0*/  BSYNC B1 ;  /* 0x0000000000017941 */ /* 0x000fea0003800000 */
.L_x_86:
        /* <DEDUP_REMOVED lines=10> */
.L_x_89:
[----:B------:R-:W-:Y:S05]  /*3da0*/  BSYNC B1 ;  /* 0x0000000000017941 */ /* 0x000fea0003800000 */
.L_x_88:
        /* <DEDUP_REMOVED lines=8> */
[----:B------:R-:W-:-:S05]  /*3e30*/  IADD3 R20, P0, R5, R100, RZ ;  /* 0x0000006405147210 */ /* 0x000fca0007f1e0ff */
[----:B-1----:R-:W-:Y:S01]  /*3e40*/  IMAD.X R21, R15, 0x1, R101, P0 ;  /* 0x000000010f157824 */ /* 0x002fe200000e0665 */
[----:B------:R-:W-:-:S05]  /*3e50*/  IADD3 R64, P0, R5, R100, RZ ;  /* 0x0000006405407210 */ /* 0x000fca0007f1e0ff */
[----:B------:R-:W-:Y:S01]  /*3e60*/  IMAD.X R65, R15, 0x1, R101, P0 ;  /* 0x000000010f417824 */ /* 0x000fe200000e0665 */
[----:B------:R-:W-:-:S05]  /*3e70*/  IADD3 R14, P0, R5, R94, RZ ;  /* 0x0000005e050e7210 */ /* 0x000fca0007f1e0ff */
[----:B------:R-:W-:Y:S01]  /*3e80*/  IMAD.X R15, R15, 0x1, R95, P0 ;  /* 0x000000010f0f7824 */ /* 0x000fe200000e065f */
[----:B------:R-:W-:-:S04]  /*3e90*/  ISETP.GT.AND P0, PT, R4, 0x39, PT ;  /* 0x000000390400780c */ /* 0x000fc80003f04270 */
[----:B------:R-:W-:-:S13]  /*3ea0*/  ISETP.GT.AND P4, PT, R3, RZ, P0 ;  /* 0x000000ff0300720c */ /* 0x000fda0000784270 */
[----:B------:R-:W-:Y:S05]  /*3eb0*/  @!P4 BRA `(.L_x_91) ;  /* 0x000000000004c947 */ /* 0x000fea0003800000 */
[----:B------:R1:W5:Y:S02]  /*3ec0*/  LDG.E.LTC128B.U16 R104, desc[UR36][R8.64+0x72] ;  /* 0x0000722408687981 */ /* 0x000364000c1e1520 */
.L_x_91:
[----:B------:R-:W-:Y:S05]  /*3ed0*/  BSYNC B1 ;  /* 0x0000000000017941 */ /* 0x000fea0003800000 */
.L_x_90:
        /* <DEDUP_REMOVED lines=9> */
.L_x_93:
[----:B------:R-:W-:Y:S05]  /*3f70*/  BSYNC B1 ;  /* 0x0000000000017941 */ /* 0x000fea0003800000 */
.L_x_92:
        /* <DEDUP_REMOVED lines=9> */
.L_x_95:
[----:B------:R-:W-:Y:S05]  /*4010*/  BSYNC B1 ;  /* 0x0000000000017941 */ /* 0x000fea0003800000 */
.L_x_94:
[----:B-----5:R-:W-:-:S04]  /*4020*/  IMAD.U32 R5, R104, 0x10000, RZ ;  /* 0x0001000068057824 */ /* 0x020fc800078e00ff */
[----:B------:R-:W-:-:S04]  /*4030*/  FMUL R4, R5, R90 ;  /* 0x0000005a05047220 */ /* 0x000fc80000400000 */
[----:B------:R-:W-:-:S05]  /*4040*/  FFMA R4, R87, R88, R4 ;  /* 0x0000005857047223 */ /* 0x000fca0000000004 */
[----:B------:R-:W-:-:S05]  /*4050*/  F2FP.BF16.F32.PACK_AB R4, RZ, R4 ;  /* 0x00000004ff04723e */ /* 0x000fca00000010ff */
[----:B------:R0:W-:Y:S01]  /*4060*/  @P4 STG.E.U16 desc[UR36][R58.64+0x72], R4 ;  /* 0x000072043a004986 */ /* 0x0001e2000c101524 */
[----:B------:R-:W-:-:S13]  /*4070*/  ISETP.GT.AND P4, PT, R3, 0x80, P6 ;  /* 0x000000800300780c */ /* 0x000fda0003784270 */
[----:B------:R-:W2:Y:S01]  /*4080*/  @P4 LDG.E.LTC128B.U16 R104, desc[UR36][R62.64] ;  /* 0x000000243e684981 */ /* 0x000ea2000c1e1520 */
[----:B------:R-:W-:Y:S01]  /*4090*/  BSSY B1, `(.L_x_96) ;  /* 0x000000a000017945 */ /* 0x000fe20003800000 */
[----:B--2---:R-:W-:-:S04]  /*40a0*/  IMAD.U32 R5, R104, 0x10000, RZ ;  /* 0x0001000068057824 */ /* 0x004fc800078e00ff */
[----:B------:R-:W-:-:S04]  /*40b0*/  FMUL R5, R5, R90 ;  /* 0x0000005a05057220 */ /* 0x000fc80000400000 */
[----:B------:R-:W-:-:S05]  /*40c0*/  FFMA R5, R24, R88, R5 ;  /* 0x0000005818057223 */ /* 0x000fca0000000005 */
[----:B------:R-:W-:-:S05]  /*40d0*/  F2FP.BF16.F32.PACK_AB R5, RZ, R5 ;  /* 0x00000005ff05723e */ /* 0x000fca00000010ff */
[----:B------:R0:W-:Y:S01]  /*40e0*/  @P4 STG.E.U16 desc[UR36][R14.64], R5 ;  /* 0x000000050e004986 */ /* 0x0001e2000c101524 */
[----:B------:R-:W-:-:S04]  /*40f0*/  ISETP.NE.AND P4, PT, R107, RZ, PT ;  /* 0x000000ff6b00720c */ /* 0x000fc80003f85270 */
[----:B------:R-:W-:-:S13]  /*4100*/  ISETP.GT.AND P4, PT, R3, 0x80, P4 ;  /* 0x000000800300780c */ /* 0x000fda0002784270 */
[----:B0-----:R-:W-:Y:S05]  /*4110*/  @!P4 BRA `(.L_x_97) ;  /* 0x000000000004c947 */ /* 0x001fea0003800000 */
[----:B------:R0:W5:Y:S02]  /*4120*/  LDG.E.LTC128B.U16 R104, desc[UR36][R60.64+0x2] ;  /* 0x000002243c687981 */ /* 0x000164000c1e1520 */
.L_x_97:
[----:B------:R-:W-:Y:S05]  /*4130*/  BSYNC B1 ;  /* 0x0000000000017941 */ /* 0x000fea0003800000 */
.L_x_96:
[----:B-----5:R-:W-:Y:S01]  /*4140*/  IMAD.U32 R5, R104, 0x10000, RZ ;  /* 0x0001000068057824 */ /* 0x020fe200078e00ff */
[----:B------:R-:W-:Y:S01]  /*4150*/  ISETP.GT.AND P6, PT, R3, 0x88, P6 ;  /* 0x000000880300780c */ /* 0x000fe200037c4270 */
[----:B------:R-:W-:Y:S02]  /*4160*/  BSSY B1, `(.L_x_98) ;  /* 0x000000a000017945 */ /* 0x000fe40003800000 */
[----:B------:R-:W-:Y:S01]  /*4170*/  FMUL R4, R5, R90 ;  /* 0x0000005a05047220 */ /* 0x000fe20000400000 */
[----:B------:R-:W-:-:S03]  /*4180*/  @P4 IMAD.MOV.U32 R5, RZ, RZ, R15 ;  /* 0x000000ffff054224 */ /* 0x000fc600078e000f */
[----:B------:R-:W-:-:S05]  /*4190*/  FFMA R4, R25, R88, R4 ;  /* 0x0000005819047223 */ /* 0x000fca0000000004 */
[----:B------:R-:W-:-:S04]  /*41a0*/  F2FP.BF16.F32.PACK_AB R4, RZ, R4 ;  /* 0x00000004ff04723e */ /* 0x000fc800000010ff */
[----:B-1-34-:R-:W-:Y:S01]  /*41b0*/  PRMT R8, R4, 0x7610, R8 ;  /* 0x0000761004087816 */ /* 0x01afe20000000008 */
[----:B------:R-:W-:-:S05]  /*41c0*/  @P4 IMAD.MOV.U32 R4, RZ, RZ, R14 ;  /* 0x000000ffff044224 */ /* 0x000fca00078e000e */
[----:B------:R1:W-:Y:S01]  /*41d0*/  @P4 STG.E.U16 desc[UR36][R4.64+0x2], R8 ;  /* 0x0000020804004986 */ /* 0x0003e2000c101524 */
[----:B------:R-:W-:Y:S05]  /*41e0*/  @!P6 BRA `(.L_x_99) ;  /* 0x000000000004e947 */ /* 0x000fea0003800000 */
[----:B------:R2:W5:Y:S02]  /*41f0*/  LDG.E.LTC128B.U16 R104, desc[UR36][R6.64] ;  /* 0x0000002406687981 */ /* 0x000564000c1e1520 */
.L_x_99:
[----:B------:R-:W-:Y:S05]  /*4200*/  BSYNC B1 ;  /* 0x0000000000017941 */ /* 0x000fea0003800000 */
.L_x_98:
[----:B-1---5:R-:W-:Y:S01]  /*4210*/  IMAD.U32 R5, R104, 0x10000, RZ ;  /* 0x0001000068057824 */ /* 0x022fe200078e00ff */
[----:B------:R-:W-:Y:S01]  /*4220*/  ISETP.NE.AND P4, PT, R107, RZ, PT ;  /* 0x000000ff6b00720c */ /* 0x000fe20003f85270 */
[----:B------:R-:W-:Y:S02]  /*4230*/  BSSY B1, `(.L_x_100) ;  /* 0x0000008000017945 */ /* 0x000fe40003800000 */
[----:B------:R-:W-:Y:S01]  /*4240*/  FMUL R5, R5, R90 ;  /* 0x0000005a05057220 */ /* 0x000fe20000400000 */
[----:B------:R-:W-:-:S03]  /*4250*/  ISETP.GT.AND P4, PT, R3, 0x88, P4 ;  /* 0x000000880300780c */ /* 0x000fc60002784270 */
[----:B------:R-:W-:-:S05]  /*4260*/  FFMA R5, R26, R88, R5 ;  /* 0x000000581a057223 */ /* 0x000fca0000000005 */
[----:B------:R-:W-:-:S05]  /*4270*/  F2FP.BF16.F32.PACK_AB R5, RZ, R5 ;  /* 0x00000005ff05723e */ /* 0x000fca00000010ff */
[----:B------:R1:W-:Y:S01]  /*4280*/  @P6 STG.E.U16 desc[UR36][R20.64], R5 ;  /* 0x0000000514006986 */ /* 0x0003e2000c101524 */
[----:B------:R-:W-:Y:S05]  /*4290*/  @!P4 BRA `(.L_x_101) ;  /* 0x000000000004c947 */ /* 0x000fea0003800000 */
[----:B------:R3:W5:Y:S02]  /*42a0*/  LDG.E.LTC128B.U16 R104, desc[UR36][R10.64+0x2] ;  /* 0x000002240a687981 */ /* 0x000764000c1e1520 */
.L_x_101:
[----:B------:R-:W-:Y:S05]  /*42b0*/  BSYNC B1 ;  /* 0x0000000000017941 */ /* 0x000fea0003800000 */
.L_x_100:
[----:B-1---5:R-:W-:Y:S01]  /*42c0*/  IMAD.U32 R5, R104, 0x10000, RZ ;  /* 0x0001000068057824 */ /* 0x022fe200078e00ff */
[----:B------:R-:W-:Y:S01]  /*42d0*/  ISETP.NE.AND P6, PT, R108, RZ, PT ;  /* 0x000000ff6c00720c */ /* 0x000fe20003fc5270 */
[----:B------:R-:W-:Y:S02]  /*42e0*/  BSSY B1, `(.L_x_102) ;  /* 0x0000008000017945 */ /* 0x000fe40003800000 */
[----:B------:R-:W-:-:S04]  /*42f0*/  FMUL R4, R5, R90 ;  /* 0x0000005a05047220 */ /* 0x000fc80000400000 */
[----:B------:R-:W-:-:S05]  /*4300*/  FFMA R4, R27, R88, R4 ;  /* 0x000000581b047223 */ /* 0x000fca0000000004 */
[----:B------:R-:W-:-:S05]  /*4310*/  F2FP.BF16.F32.PACK_AB R4, RZ, R4 ;  /* 0x00000004ff04723e */ /* 0x000fca00000010ff */
[----:B------:R1:W-:Y:S01]  /*4320*/  @P4 STG.E.U16 desc[UR36][R64.64+0x2], R4 ;  /* 0x0000020440004986 */ /* 0x0003e2000c101524 */
[----:B------:R-:W-:-:S13]  /*4330*/  ISETP.GT.AND P4, PT, R3, 0x80, P6 ;  /* 0x000000800300780c */ /* 0x000fda0003784270 */
[----:B-1----:R-:W-:Y:S05]  /*4340*/  @!P4 BRA `(.L_x_103) ;  /* 0x000000000004c947 */ /* 0x002fea0003800000 */
[----:B------:R1:W5:Y:S02]  /*4350*/  LDG.E.LTC128B.U16 R104, desc[UR36][R60.64+0x10] ;  /* 0x000010243c687981 */ /* 0x000364000c1e1520 */
.L_x_103:
[----:B------:R-:W-:Y:S05]  /*4360*/  BSYNC B1 ;  /* 0x0000000000017941 */ /* 0x000fea0003800000 */
.L_x_102:
[----:B-----5:R-:W-:Y:S01]  /*4370*/  IMAD.U32 R5, R104, 0x10000, RZ ;  /* 0x0001000068057824 */ /* 0x020fe200078e00ff */
[----:B------:R-:W-:Y:S01]  /*4380*/  ISETP.NE.AND P6, PT, R109, RZ, PT ;  /* 0x000000ff6d00720c */ /* 0x000fe20003fc5270 */
[----:B------:R-:W-:Y:S01]  /*4390*/  @P4 IMAD.MOV.U32 R4, RZ, RZ, R14 ;  /* 0x000000ffff044224 */ /* 0x000fe200078e000e */
[----:B------:R-:W-:Y:S01]  /*43a0*/  BSSY B1, `(.L_x_104) ;  /* 0x000000a000017945 */ /* 0x000fe20003800000 */
[----:B------:R-:W-:-:S04]  /*43b0*/  FMUL R5, R5, R90 ;  /* 0x0000005a05057220 */ /* 0x000fc80000400000 */
[----:B------:R-:W-:-:S05]  /*43c0*/  FFMA R5, R28, R88, R5 ;  /* 0x000000581c057223 */ /* 0x000fca0000000005 */
[----:B------:R-:W-:-:S04]  /*43d0*/  F2FP.BF16.F32.PACK_AB R5, RZ, R5 ;  /* 0x00000005ff05723e */ /* 0x000fc800000010ff */
[----:B--2---:R-:W-:Y:S01]  /*43e0*/  PRMT R6, R5, 0x7610, R6 ;  /* 0x0000761005067816 */ /* 0x004fe20000000006 */
[----:B------:R-:W-:-:S05]  /*43f0*/  @P4 IMAD.MOV.U32 R5, RZ, RZ, R15 ;  /* 0x000000ffff054224 */ /* 0x000fca00078e000f */
[----:B------:R2:W-:Y:S01]  /*4400*/  @P4 STG.E.U16 desc[UR36][R4.64+0x10], R6 ;  /* 0x0000100604004986 */ /* 0x0005e2000c101524 */
[----:B------:R-:W-:-:S13]  /*4410*/  ISETP.GT.AND P4, PT, R3, 0x80, P6 ;  /* 0x000000800300780c */ /* 0x000fda0003784270 */
[----:B--2---:R-:W-:Y:S05]  /*4420*/  @!P4 BRA `(.L_x_105) ;  /* 0x000000000004c947 */ /* 0x004fea0003800000 */
[----:B------:R2:W5:Y:S02]  /*4430*/  LDG.E.LTC128B.U16 R104, desc[UR36][R60.64+0x12] ;  /* 0x000012243c687981 */ /* 0x000564000c1e1520 */
.L_x_105:
[----:B------:R-:W-:Y:S05]  /*4440*/  BSYNC B1 ;  /* 0x0000000000017941 */ /* 0x000fea0003800000 */
.L_x_104:
[----:B-----5:R-:W-:Y:S01]  /*4450*/  IMAD.U32 R5, R104, 0x10000, RZ ;  /* 0x0001000068057824 */ /* 0x020fe200078e00ff */
[----:B------:R-:W-:Y:S03]  /*4460*/  BSSY B1, `(.L_x_106) ;  /* 0x000000c000017945 */ /* 0x000fe60003800000 */
[----:B------:R-:W-:Y:S01]  /*4470*/  FMUL R4, R5, R90 ;  /* 0x0000005a05047220 */ /* 0x000fe20000400000 */
[----:B------:R-:W-:-:S03]  /*4480*/  @P4 IMAD.MOV.U32 R5, RZ, RZ, R15 ;  /* 0x000000ffff054224 */ /* 0x000fc600078e000f */
[----:B------:R-:W-:-:S05]  /*4490*/  FFMA R4, R29, R88, R4 ;  /* 0x000000581d047223 */ /* 0x000fca0000000004 */
[----:B------:R-:W-:-:S04]  /*44a0*/  F2FP.BF16.F32.PACK_AB R4, RZ, R4 ;  /* 0x00000004ff04723e */ /* 0x000fc800000010ff */
[----:B------:R-:W-:Y:S01]  /*44b0*/  PRMT R6, R4, 0x7610, R6 ;  /* 0x0000761004067816 */ /* 0x000fe20000000006 */
[----:B------:R-:W-:-:S05]  /*44c0*/  @P4 IMAD.MOV.U32 R4, RZ, RZ, R14 ;  /* 0x000000ffff044224 */ /* 0x000fca00078e000e */
[----:B------:R4:W-:Y:S01]  /*44d0*/  @P4 STG.E.U16 desc[UR36][R4.64+0x12], R6 ;  /* 0x0000120604004986 */ /* 0x0009e2000c101524 */
[----:B------:R-:W-:-:S04]  /*44e0*/  ISETP.NE.AND P4, PT, R108, RZ, PT ;  /* 0x000000ff6c00720c */ /* 0x000fc80003f85270 */
[----:B------:R-:W-:-:S13]  /*44f0*/  ISETP.GT.AND P4, PT, R3, 0x88, P4 ;  /* 0x000000880300780c */ /* 0x000fda0002784270 */
[----:B----4-:R-:W-:Y:S05]  /*4500*/  @!P4 BRA `(.L_x_107) ;  /* 0x000000000004c947 */ /* 0x010fea0003800000 */
[----:B------:R4:W5:Y:S02]  /*4510*/  LDG.E.LTC128B.U16 R104, desc[UR36][R10.64+0x10] ;  /* 0x000010240a687981 */ /* 0x000964000c1e1520 */
.L_x_107:
[----:B------:R-:W-:Y:S05]  /*4520*/  BSYNC B1 ;  /* 0x0000000000017941 */ /* 0x000fea0003800000 */
.L_x_106:
        /* <DEDUP_REMOVED lines=9> */
.L_x_109:
[----:B------:R-:W-:Y:S05]  /*45c0*/  BSYNC B1 ;  /* 0x0000000000017941 */ /* 0x000fea0003800000 */
.L_x_108:
[----:B-----5:R-:W-:Y:S01]  /*45d0*/  IMAD.U32 R5, R104, 0x10000, RZ ;  /* 0x0001000068057824 */ /* 0x020fe200078e00ff */
[----:B------:R-:W-:Y:S01]  /*45e0*/  ISETP.NE.AND P6, PT, R105, RZ, PT ;  /* 0x000000ff6900720c */ /* 0x000fe20003fc5270 */
[----:B------:R-:W-:Y:S02]  /*45f0*/  BSSY B1, `(.L_x_110) ;  /* 0x000000b000017945 */ /* 0x000fe40003800000 */
[----:B------:R-:W-:Y:S01]  /*4600*/  FMUL R4, R5, R90 ;  /* 0x0000005a05047220 */ /* 0x000fe20000400000 */
[----:B------:R-:W-:-:S03]  /*4610*/  @P4 IMAD.MOV.U32 R5, RZ, RZ, R13 ;  /* 0x000000ffff054224 */ /* 0x000fc600078e000d */
[----:B------:R-:W-:-:S05]  /*4620*/  FFMA R4, R31, R88, R4 ;  /* 0x000000581f047223 */ /* 0x000fca0000000004 */
[----:B------:R-:W-:-:S04]  /*4630*/  F2FP.BF16.F32.PACK_AB R4, RZ, R4 ;  /* 0x00000004ff04723e */ /* 0x000fc800000010ff */
[----:B------:R-:W-:Y:S01]  /*4640*/  PRMT R6, R4, 0x7610, R6 ;  /* 0x0000761004067816 */ /* 0x000fe20000000006 */
[----:B------:R-:W-:-:S05]  /*4650*/  @P4 IMAD.MOV.U32 R4, RZ, RZ, R12 ;  /* 0x000000ffff044224 */ /* 0x000fca00078e000c */
[----:B------:R0:W-:Y:S01]  /*4660*/  @P4 STG.E.U16 desc[UR36][R4.64+0x12], R6 ;  /* 0x0000120604004986 */ /* 0x0001e2000c101524 */
[----:B------:R-:W-:-:S13]  /*4670*/  ISETP.GT.AND P4, PT, R3, 0x80, P6 ;  /* 0x000000800300780c */ /* 0x000fda0003784270 */
[----:B0-----:R-:W-:Y:S05]  /*4680*/  @!P4 BRA `(.L_x_111) ;  /* 0x000000000004c947 */ /* 0x001fea0003800000 */
[----:B------:R0:W5:Y:S02]  /*4690*/  LDG.E.LTC128B.U16 R104, desc[UR36][R60.64+0x20] ;  /* 0x000020243c687981 */ /* 0x000164000c1e1520 */
.L_x_111:
[----:B------:R-:W-:Y:S05]  /*46a0*/  BSYNC B1 ;  /* 0x0000000000017941 */ /* 0x000fea0003800000 */
.L_x_110:
[----:B-----5:R-:W-:Y:S01]  /*46b0*/  IMAD.U32 R5, R104, 0x10000, RZ ;  /* 0x0001000068057824 */ /* 0x020fe200078e00ff */
[----:B------:R-:W-:Y:S01]  /*46c0*/  ISETP.NE.AND P6, PT, R89, RZ, PT ;  /* 0x000000ff5900720c */ /* 0x000fe20003fc5270 */
        /* <DEDUP_REMOVED lines=11> */
.L_x_113:
[----:B------:R-:W-:Y:S05]  /*4780*/  BSYNC B1 ;  /* 0x0000000000017941 */ /* 0x000fea0003800000 */
.L_x_112:
        /* <DEDUP_REMOVED lines=11> */
[----:B0-----:R-:W-:Y:S05]  /*4840*/  @!P4 BRA `(.L_x_115) ;  /* 0x000000000004c947 */ /* 0x001fea0003800000 */
[----:B------:R0:W5:Y:S02]  /*4850*/  LDG.E.LTC128B.U16 R104, desc[UR36][R10.64+0x20] ;  /* 0x000020240a687981 */ /* 0x000164000c1e1520 */
.L_x_115:
[----:B------:R-:W-:Y:S05]  /*4860*/  BSYNC B1 ;  /* 0x0000000000017941 */ /* 0x000fea0003800000 */
.L_x_114:
[----:B-----5:R-:W-:Y:S01]  /*4870*/  IMAD.U32 R5, R104, 0x10000, RZ ;  /* 0x0001000068057824 */ /* 0x020fe200078e00ff */
[----:B------:R-:W-:Y:S01]  /*4880*/  BSSY B1, `(.L_x_116) ;  /* 0x000000b000017945 */ /* 0x000fe20003800000 */
[----:B------:R-:W-:Y:S02]  /*4890*/  @P4 IMAD.MOV.U32 R4, RZ, RZ, R12 ;  /* 0x000000ffff044224 */ /* 0x000fe400078e000c */
        /* <DEDUP_REMOVED lines=9> */
.L_x_117:
[----:B------:R-:W-:Y:S05]  /*4930*/  BSYNC B1 ;  /* 0x0000000000017941 */ /* 0x000fea0003800000 */
.L_x_116:
        /* <DEDUP_REMOVED lines=13> */
.L_x_119:
[----:B------:R-:W-:Y:S05]  /*4a10*/  BSYNC B1 ;  /* 0x0000000000017941 */ /* 0x000fea0003800000 */
.L_x_118:
        /* <DEDUP_REMOVED lines=13> */
.L_x_121:
[----:B------:R-:W-:Y:S05]  /*4af0*/  BSYNC B1 ;  /* 0x0000000000017941 */ /* 0x000fea0003800000 */
.L_x_120:
        /* <DEDUP_REMOVED lines=13> */
.L_x_123:
[----:B------:R-:W-:Y:S05]  /*4bd0*/  BSYNC B1 ;  /* 0x0000000000017941 */ /* 0x000fea0003800000 */
.L_x_122:
        /* <DEDUP_REMOVED lines=12> */
.L_x_125:
[----:B------:R-:W-:Y:S05]  /*4ca0*/  BSYNC B1 ;  /* 0x0000000000017941 */ /* 0x000fea0003800000 */
.L_x_124:
        /* <DEDUP_REMOVED lines=13> */
.L_x_127:
[----:B------:R-:W-:Y:S05]  /*4d80*/  BSYNC B1 ;  /* 0x0000000000017941 */ /* 0x000fea0003800000 */
.L_x_126:
        /* <DEDUP_REMOVED lines=13> */
.L_x_129:
[----:B------:R-:W-:Y:S05]  /*4e60*/  BSYNC B1 ;  /* 0x0000000000017941 */ /* 0x000fea0003800000 */
.L_x_128:
        /* <DEDUP_REMOVED lines=13> */
.L_x_131:
[----:B------:R-:W-:Y:S05]  /*4f40*/  BSYNC B1 ;  /* 0x0000000000017941 */ /* 0x000fea0003800000 */
.L_x_130:
        /* <DEDUP_REMOVED lines=12> */
.L_x_133:
[----:B------:R-:W-:Y:S05]  /*5010*/  BSYNC B1 ;  /* 0x0000000000017941 */ /* 0x000fea0003800000 */
.L_x_132:
        /* <DEDUP_REMOVED lines=13> */
.L_x_135:
[----:B------:R-:W-:Y:S05]  /*50f0*/  BSYNC B1 ;  /* 0x0000000000017941 */ /* 0x000fea0003800000 */
.L_x_134:
        /* <DEDUP_REMOVED lines=12> */
.L_x_137:
[----:B------:R-:W-:Y:S05]  /*51c0*/  BSYNC B1 ;  /* 0x0000000000017941 */ /* 0x000fea0003800000 */
.L_x_136:
        /* <DEDUP_REMOVED lines=12> */
.L_x_139:
[----:B------:R-:W-:Y:S05]  /*5290*/  BSYNC B1 ;  /* 0x0000000000017941 */ /* 0x000fea0003800000 */
.L_x_138:
[----:B-----5:R-:W-:Y:S01]  /*52a0*/  IMAD.U32 R5, R104, 0x10000, RZ ;  /* 0x0001000068057824 */ /* 0x020fe200078e00ff */
[----:B------:R-:W-:Y:S01]  /*52b0*/  ISETP.GT.AND P5, PT, R3, 0x88, P5 ;  /* 0x000000880300780c */ /* 0x000fe20002fa4270 */
        /* <DEDUP_REMOVED lines=8> */
[----:B------:R-:W-:Y:S05]  /*5340*/  @!P5 BRA `(.L_x_141) ;  /* 0x000000000004d947 */ /* 0x000fea0003800000 */
[----:B------:R0:W5:Y:S02]  /*5350*/  LDG.E.LTC128B.U16 R104, desc[UR36][R10.64+0x52] ;  /* 0x000052240a687981 */ /* 0x000164000c1e1520 */
.L_x_141:
[----:B------:R-:W-:Y:S05]  /*5360*/  BSYNC B1 ;  /* 0x0000000000017941 */ /* 0x000fea0003800000 */
.L_x_140:
[----:B0----5:R-:W-:Y:S01]  /*5370*/  IMAD.U32 R5, R104, 0x10000, RZ ;  /* 0x0001000068057824 */ /* 0x021fe200078e00ff */
[----:B------:R-:W-:Y:S01]  /*5380*/  ISETP.GT.AND P4, PT, R3, 0x80, P3 ;  /* 0x000000800300780c */ /* 0x000fe20001f84270 */
        /* <DEDUP_REMOVED lines=8> */
[----:B------:R-:W-:Y:S05]  /*5410*/  @!P4 BRA `(.L_x_143) ;  /* 0x000000000004c947 */ /* 0x000fea0003800000 */
[----:B------:R0:W5:Y:S02]  /*5420*/  LDG.E.LTC128B.U16 R104, desc[UR36][R60.64+0x60] ;  /* 0x000060243c687981 */ /* 0x000164000c1e1520 */
.L_x_143:
[----:B------:R-:W-:Y:S05]  /*5430*/  BSYNC B1 ;  /* 0x0000000000017941 */ /* 0x000fea0003800000 */
.L_x_142:
[----:B0----5:R-:W-:Y:S01]  /*5440*/  IMAD.U32 R5, R104, 0x10000, RZ ;  /* 0x0001000068057824 */ /* 0x021fe200078e00ff */
        /* <DEDUP_REMOVED lines=11> */
.L_x_145:
[----:B------:R-:W-:Y:S05]  /*5500*/  BSYNC B1 ;  /* 0x0000000000017941 */ /* 0x000fea0003800000 */
.L_x_144:
        /* <DEDUP_REMOVED lines=12> */
.L_x_147:
[----:B------:R-:W-:Y:S05]  /*55d0*/  BSYNC B1 ;  /* 0x0000000000017941 */ /* 0x000fea0003800000 */
.L_x_146:
        /* <DEDUP_REMOVED lines=12> */
.L_x_149:
[----:B------:R-:W-:Y:S05]  /*56a0*/  BSYNC B1 ;  /* 0x0000000000017941 */ /* 0x000fea0003800000 */
.L_x_148:
        /* <DEDUP_REMOVED lines=12> */
.L_x_151:
[----:B------:R-:W-:Y:S05]  /*5770*/  BSYNC B1 ;  /* 0x0000000000017941 */ /* 0x000fea0003800000 */
.L_x_150:
        /* <DEDUP_REMOVED lines=12> */
.L_x_153:
[----:B------:R-:W-:Y:S05]  /*5840*/  BSYNC B1 ;  /* 0x0000000000017941 */ /* 0x000fea0003800000 */
.L_x_152:
        /* <DEDUP_REMOVED lines=9> */
.L_x_155:
[----:B------:R-:W-:Y:S05]  /*58e0*/  BSYNC B1 ;  /* 0x0000000000017941 */ /* 0x000fea0003800000 */
.L_x_154:
[----:B-----5:R-:W-:Y:S01]  /*58f0*/  IMAD.U32 R5, R104, 0x10000, RZ ;  /* 0x0001000068057824 */ /* 0x020fe200078e00ff */
[----:B------:R-:W-:Y:S01]  /*5900*/  ISETP.GT.AND P0, PT, R3, 0x88, P0 ;  /* 0x000000880300780c */ /* 0x000fe20000704270 */
[----:B0-----:R-:W-:Y:S01]  /*5910*/  @P1 IMAD.MOV.U32 R4, RZ, RZ, R12 ;  /* 0x000000ffff041224 */ /* 0x001fe200078e000c */
        /* <DEDUP_REMOVED lines=9> */
.L_x_157:
[----:B------:R-:W-:Y:S05]  /*59b0*/  BSYNC B1 ;  /* 0x0000000000017941 */ /* 0x000fea0003800000 */
.L_x_156:
[----:B------:R-:W-:Y:S05]  /*59c0*/  @!P0 BRA `(.L_x_158) ;  /* 0x0000001400f08947 */ /* 0x000fea0003800000 */
[----:B-----5:R-:W-:-:S04]  /*59d0*/  IMAD.U32 R3, R104, 0x10000, RZ ;  /* 0x0001000068037824 */ /* 0x020fc800078e00ff */
[----:B0-----:R-:W-:-:S04]  /*59e0*/  FMUL R4, R3, R90 ;  /* 0x0000005a03047220 */ /* 0x001fc80000400000 */
[----:B------:R-:W-:-:S05]  /*59f0*/  FFMA R4, R55, R88, R4 ;  /* 0x0000005837047223 */ /* 0x000fca0000000004 */
[----:B------:R-:W-:-:S05]  /*5a00*/  F2FP.BF16.F32.PACK_AB R4, RZ, R4 ;  /* 0x00000004ff04723e */ /* 0x000fca00000010ff */
[----:B------:R0:W-:Y:S01]  /*5a10*/  STG.E.U16 desc[UR36][R12.64+0x72], R4 ;  /* 0x000072040c007986 */ /* 0x0001e2000c101524 */
[----:B------:R-:W-:Y:S05]  /*5a20*/  BRA `(.L_x_158) ;  /* 0x0000001400d87947 */ /* 0x000fea0003800000 */
.L_x_35:
[----:B------:R-:W-:Y:S01]  /*5a30*/  ULDC.64 UR4, c[0x0][0x5c0] ;  /* 0x0001700000047ab9 */ /* 0x000fe20000000a00 */
[----:B------:R-:W-:Y:S01]  /*5a40*/  ISETP.GT.AND P3, PT, R4, 0x1, PT ;  /* 0x000000010400780c */ /* 0x000fe20003f64270 */
[-C--:B------:R-:W-:Y:S01]  /*5a50*/  FMUL R56, R56, R88.reuse ;  /* 0x0000005838387220 */ /* 0x080fe20000400000 */
[----:B------:R-:W-:Y:S01]  /*5a60*/  LEA R14, P1, R104, UR4, 0x1 ;  /* 0x00000004680e7c11 */ /* 0x000fe2000f8208ff */
[-C--:B------:R-:W-:Y:S01]  /*5a70*/  FMUL R57, R57, R88.reuse ;  /* 0x0000005839397220 */ /* 0x080fe20000400000 */
[----:B------:R-:W-:Y:S01]  /*5a80*/  IMAD.SHL.U32 R7, R12, 0x10, RZ ;  /* 0x000000100c077824 */ /* 0x000fe200078e00ff */
[C---:B------:R-:W-:Y:S01]  /*5a90*/  ISETP.GT.AND P2, PT, R3.reuse, 0x8, P6 ;  /* 0x000000080300780c */ /* 0x040fe20003744270 */
[-C--:B------:R-:W-:Y:S01]  /*5aa0*/  FMUL R58, R58, R88.reuse ;  /* 0x000000583a3a7220 */ /* 0x080fe20000400000 */
[----:B------:R-:W-:Y:S01]  /*5ab0*/  LEA.HI.X R15, R104, UR5, R95, 0x1, P1 ;  /* 0x00000005680f7c11 */ /* 0x000fe200088f0c5f */
[----:B------:R-:W-:Y:S01]  /*5ac0*/  IMAD.SHL.U32 R89, R12, 0x100, RZ ;  /* 0x000001000c597824 */ /* 0x000fe200078e00ff */
[----:B------:R-:W-:Y:S01]  /*5ad0*/  ISETP.GT.AND P1, PT, R3, RZ, P3 ;  /* 0x000000ff0300720c */ /* 0x000fe20001f24270 */
[----:B------:R-:W-:Y:S01]  /*5ae0*/  FMUL R59, R59, R88 ;  /* 0x000000583b3b7220 */ /* 0x000fe20000400000 */
[----:B------:R-:W-:Y:S01]  /*5af0*/  F2FP.BF16.F32.PACK_AB R56, RZ, R56 ;  /* 0x00000038ff38723e */ /* 0x000fe200000010ff */
[-C--:B------:R-:W-:Y:S01]  /*5b00*/  FMUL R60, R60, R88.reuse ;  /* 0x000000583c3c7220 */ /* 0x080fe20000400000 */
[----:B------:R-:W-:Y:S01]  /*5b10*/  F2FP.BF16.F32.PACK_AB R57, RZ, R57 ;  /* 0x00000039ff39723e */ /* 0x000fe200000010ff */
[-C--:B------:R-:W-:Y:S01]  /*5b20*/  FMUL R61, R61, R88.reuse ;  /* 0x000000583d3d7220 */ /* 0x080fe20000400000 */
[----:B------:R-:W-:Y:S01]  /*5b30*/  SHF.L.U64.HI R5, R12, 0x4, R13 ;  /* 0x000000040c057819 */ /* 0x000fe2000001020d */
[----:B------:R-:W-:Y:S01]  /*5b40*/  @P0 STG.E.U16 desc[UR36][R14.64], R56 ;  /* 0x000000380e000986 */ /* 0x000fe2000c101524 */
[----:B------:R-:W-:Y:S01]  /*5b50*/  PRMT R9, R57, 0x7610, R9 ;  /* 0x0000761039097816 */ /* 0x000fe20000000009 */
[----:B------:R-:W-:Y:S01]  /*5b60*/  FMUL R63, R63, R88 ;  /* 0x000000583f3f7220 */ /* 0x000fe20000400000 */
[----:B------:R-:W-:Y:S01]  /*5b70*/  IADD3 R8, P0, R7, R14, RZ ;  /* 0x0000000e07087210 */ /* 0x000fe20007f1e0ff */
[----:B------:R-:W-:Y:S01]  /*5b80*/  FMUL R62, R62, R88 ;  /* 0x000000583e3e7220 */ /* 0x000fe20000400000 */
[----:B------:R-:W-:Y:S01]  /*5b90*/  F2FP.BF16.F32.PACK_AB R58, RZ, R58 ;  /* 0x0000003aff3a723e */ /* 0x000fe200000010ff */
[--C-:B------:R-:W-:Y:S01]  /*5ba0*/  @P1 IMAD.MOV.U32 R10, RZ, RZ, R14.reuse ;  /* 0x000000ffff0a1224 */ /* 0x100fe200078e000e */
[----:B------:R-:W-:Y:S01]  /*5bb0*/  SHF.L.U64.HI R57, R12, 0x8, R13 ;  /* 0x000000080c397819 */ /* 0x000fe2000001020d */
[--C-:B------:R-:W-:Y:S01]  /*5bc0*/  @P1 IMAD.MOV.U32 R11, RZ, RZ, R15.reuse ;  /* 0x000000ffff0b1224 */ /* 0x100fe200078e000f */
[----:B------:R-:W-:Y:S01]  /*5bd0*/  ISETP.GT.AND P4, PT, R4, 0x8, PT ;  /* 0x000000080400780c */ /* 0x000fe20003f84270 */
[-C--:B------:R-:W-:Y:S01]  /*5be0*/  FMUL R64, R64, R88.reuse ;  /* 0x0000005840407220 */ /* 0x080fe20000400000 */
[----:B------:R-:W-:Y:S01]  /*5bf0*/  F2FP.BF16.F32.PACK_AB R59, RZ, R59 ;  /* 0x0000003bff3b723e */ /* 0x000fe200000010ff */
[----:B------:R-:W-:Y:S01]  /*5c00*/  FMUL R65, R65, R88 ;  /* 0x0000005841417220 */ /* 0x000fe20000400000 */
[----:B------:R0:W-:Y:S01]  /*5c10*/  @P1 STG.E.U16 desc[UR36][R10.64+0x2], R9 ;  /* 0x000002090a001986 */ /* 0x0001e2000c101524 */
[----:B------:R-:W-:Y:S01]  /*5c20*/  F2FP.BF16.F32.PACK_AB R60, RZ, R60 ;  /* 0x0000003cff3c723e */ /* 0x000fe200000010ff */
[-C--:B------:R-:W-:Y:S01]  /*5c30*/  FMUL R66, R66, R88.reuse ;  /* 0x0000005842427220 */ /* 0x080fe20000400000 */
[----:B------:R-:W-:Y:S01]  /*5c40*/  F2FP.BF16.F32.PACK_AB R61, RZ, R61 ;  /* 0x0000003dff3d723e */ /* 0x000fe200000010ff */
[-C--:B------:R-:W-:Y:S01]  /*5c50*/  FMUL R67, R67, R88.reuse ;  /* 0x0000005843437220 */ /* 0x080fe20000400000 */
[----:B------:R-:W-:Y:S01]  /*5c60*/  F2FP.BF16.F32.PACK_AB R63, RZ, R63 ;  /* 0x0000003fff3f723e */ /* 0x000fe200000010ff */
[----:B------:R-:W-:Y:S01]  /*5c70*/  FMUL R68, R68, R88 ;  /* 0x0000005844447220 */ /* 0x000fe20000400000 */
[----:B------:R-:W-:Y:S01]  /*5c80*/  F2FP.BF16.F32.PACK_AB R62, RZ, R62 ;  /* 0x0000003eff3e723e */ /* 0x000fe200000010ff */
[----:B------:R-:W-:Y:S01]  /*5c90*/  FMUL R69, R69, R88 ;  /* 0x0000005845457220 */ /* 0x000fe20000400000 */
[----:B------:R-:W-:Y:S01]  /*5ca0*/  F2FP.BF16.F32.PACK_AB R64, RZ, R64 ;  /* 0x00000040ff40723e */ /* 0x000fe200000010ff */
[-C--:B------:R-:W-:Y:S01]  /*5cb0*/  FMUL R70, R70, R88.reuse ;  /* 0x0000005846467220 */ /* 0x080fe20000400000 */
[----:B------:R-:W-:Y:S01]  /*5cc0*/  F2FP.BF16.F32.PACK_AB R65, RZ, R65 ;  /* 0x00000041ff41723e */ /* 0x000fe200000010ff */
[----:B0-----:R-:W-:Y:S01]  /*5cd0*/  IMAD.X R9, R5, 0x1, R15, P0 ;  /* 0x0000000105097824 */ /* 0x001fe200000e060f */
[----:B------:R-:W-:Y:S01]  /*5ce0*/  ISETP.GT.AND P0, PT, R3, 0x8, P3 ;  /* 0x000000080300780c */ /* 0x000fe20001f04270 */
[-C--:B------:R-:W-:Y:S01]  /*5cf0*/  FMUL R71, R71, R88.reuse ;  /* 0x0000005847477220 */ /* 0x080fe20000400000 */
[----:B------:R-:W-:Y:S01]  /*5d00*/  ISETP.GT.AND P3, PT, R4, 0x9, PT ;  /* 0x000000090400780c */ /* 0x000fe20003f64270 */
[----:B------:R-:W-:Y:S01]  /*5d10*/  FMUL R72, R72, R88 ;  /* 0x0000005848487220 */ /* 0x000fe20000400000 */
[----:B------:R-:W-:Y:S01]  /*5d20*/  @P2 STG.E.U16 desc[UR36][R8.64], R58 ;  /* 0x0000003a08002986 */ /* 0x000fe2000c101524 */
[----:B------:R-:W-:Y:S01]  /*5d30*/  IADD3 R6, P1, P2, R89, R14, R7 ;  /* 0x0000000e59067210 */ /* 0x000fe20007a3e007 */
[----:B------:R-:W-:Y:S01]  /*5d40*/  FMUL R73, R73, R88 ;  /* 0x0000005849497220 */ /* 0x000fe20000400000 */
[----:B------:R-:W-:Y:S01]  /*5d50*/  F2FP.BF16.F32.PACK_AB R66, RZ, R66 ;  /* 0x00000042ff42723e */ /* 0x000fe200000010ff */
[-C--:B------:R-:W-:Y:S01]  /*5d60*/  FMUL R74, R74, R88.reuse ;  /* 0x000000584a4a7220 */ /* 0x080fe20000400000 */
[----:B------:R-:W-:Y:S01]  /*5d70*/  IADD3.X R7, R57, R15, R5, P1, P2 ;  /* 0x0000000f39077210 */ /* 0x000fe20000fe4405 */
[-C--:B------:R-:W-:Y:S01]  /*5d80*/  FMUL R75, R75, R88.reuse ;  /* 0x000000584b4b7220 */ /* 0x080fe20000400000 */
[C---:B------:R-:W-:Y:S01]  /*5d90*/  ISETP.GT.AND P1, PT, R3.reuse, RZ, P4 ;  /* 0x000000ff0300720c */ /* 0x040fe20002724270 */
[-C--:B------:R-:W-:Y:S01]  /*5da0*/  FMUL R76, R76, R88.reuse ;  /* 0x000000584c4c7220 */ /* 0x080fe20000400000 */
[----:B------:R-:W-:Y:S01]  /*5db0*/  @P0 STG.E.U16 desc[UR36][R8.64+0x2], R59 ;  /* 0x0000023b08000986 */ /* 0x000fe2000c101524 */
[----:B------:R-:W-:Y:S01]  /*5dc0*/  ISETP.GT.AND P0, PT, R3, RZ, P3 ;  /* 0x000000ff0300720c */ /* 0x000fe20001f04270 */
[-C--:B------:R-:W-:Y:S01]  /*5dd0*/  FMUL R77, R77, R88.reuse ;  /* 0x000000584d4d7220 */ /* 0x080fe20000400000 */
[----:B------:R-:W-:Y:S01]  /*5de0*/  ISETP.GT.AND P2, PT, R4, 0x11, PT ;  /* 0x000000110400780c */ /* 0x000fe20003f44270 */
[-C--:B------:R-:W-:Y:S01]  /*5df0*/  FMUL R78, R78, R88.reuse ;  /* 0x000000584e4e7220 */ /* 0x080fe20000400000 */
[----:B------:R-:W-:Y:S01]  /*5e00*/  F2FP.BF16.F32.PACK_AB R67, RZ, R67 ;  /* 0x00000043ff43723e */ /* 0x000fe200000010ff */
[----:B------:R-:W-:Y:S01]  /*5e10*/  FMUL R79, R79, R88 ;  /* 0x000000584f4f7220 */ /* 0x000fe20000400000 */
[----:B------:R-:W-:Y:S01]  /*5e20*/  F2FP.BF16.F32.PACK_AB R68, RZ, R68 ;  /* 0x00000044ff44723e */ /* 0x000fe200000010ff */
[-C--:B------:R-:W-:Y:S01]  /*5e30*/  FMUL R80, R80, R88.reuse ;  /* 0x0000005850507220 */ /* 0x080fe20000400000 */
[----:B------:R-:W-:Y:S01]  /*5e40*/  F2FP.BF16.F32.PACK_AB R69, RZ, R69 ;  /* 0x00000045ff45723e */ /* 0x000fe200000010ff */
[----:B------:R-:W-:Y:S01]  /*5e50*/  FMUL R81, R81, R88 ;  /* 0x0000005851517220 */ /* 0x000fe20000400000 */
[--C-:B------:R-:W-:Y:S01]  /*5e60*/  @P1 IMAD.MOV.U32 R10, RZ, RZ, R14.reuse ;  /* 0x000000ffff0a1224 */ /* 0x100fe200078e000e */
[----:B------:R-:W-:Y:S01]  /*5e70*/  F2FP.BF16.F32.PACK_AB R70, RZ, R70 ;  /* 0x00000046ff46723e */ /* 0x000fe200000010ff */
[--C-:B------:R-:W-:Y:S01]  /*5e80*/  @P1 IMAD.MOV.U32 R11, RZ, RZ, R15.reuse ;  /* 0x000000ffff0b1224 */ /* 0x100fe200078e000f */
[----:B------:R-:W-:Y:S01]  /*5e90*/  F2FP.BF16.F32.PACK_AB R71, RZ, R71 ;  /* 0x00000047ff47723e */ /* 0x000fe200000010ff */
[----:B------:R-:W-:Y:S01]  /*5ea0*/  FMUL R82, R82, R88 ;  /* 0x0000005852527220 */ /* 0x000fe20000400000 */
[----:B------:R-:W-:Y:S01]  /*5eb0*/  F2FP.BF16.F32.PACK_AB R72, RZ, R72 ;  /* 0x00000048ff48723e */ /* 0x000fe200000010ff */
[-C--:B------:R-:W-:Y:S01]  /*5ec0*/  FMUL R83, R83, R88.reuse ;  /* 0x0000005853537220 */ /* 0x080fe20000400000 */
[----:B------:R0:W-:Y:S01]  /*5ed0*/  @P1 STG.E.U16 desc[UR36][R10.64+0x10], R60 ;  /* 0x0000103c0a001986 */ /* 0x0001e2000c101524 */
[----:B------:R-:W-:Y:S01]  /*5ee0*/  ISETP.GT.AND P1, PT, R3, 0x8, P4 ;  /* 0x000000080300780c */ /* 0x000fe20002724270 */
[-C--:B------:R-:W-:Y:S01]  /*5ef0*/  FMUL R84, R84, R88.reuse ;  /* 0x0000005854547220 */ /* 0x080fe20000400000 */
[----:B------:R-:W-:Y:S01]  /*5f00*/  F2FP.BF16.F32.PACK_AB R73, RZ, R73 ;  /* 0x00000049ff49723e */ /* 0x000fe200000010ff */
[----:B------:R-:W-:Y:S01]  /*5f10*/  FMUL R85, R85, R88 ;  /* 0x0000005855557220 */ /* 0x000fe20000400000 */
[----:B------:R-:W-:Y:S01]  /*5f20*/  F2FP.BF16.F32.PACK_AB R74, RZ, R74 ;  /* 0x0000004aff4a723e */ /* 0x000fe200000010ff */
[-C--:B------:R-:W-:Y:S01]  /*5f30*/  FMUL R86, R86, R88.reuse ;  /* 0x0000005856567220 */ /* 0x080fe20000400000 */
[----:B------:R-:W-:Y:S01]  /*5f40*/  F2FP.BF16.F32.PACK_AB R75, RZ, R75 ;  /* 0x0000004bff4b723e */ /* 0x000fe200000010ff */
[-C--:B------:R-:W-:Y:S01]  /*5f50*/  FMUL R87, R87, R88.reuse ;  /* 0x0000005857577220 */ /* 0x080fe20000400000 */
[----:B------:R-:W-:Y:S01]  /*5f60*/  ISETP.GT.AND P5, PT, R4, 0x28, PT ;  /* 0x000000280400780c */ /* 0x000fe20003fa4270 */
[----:B------:R-:W-:Y:S01]  /*5f70*/  FMUL R24, R24, R88 ;  /* 0x0000005818187220 */ /* 0x000fe20000400000 */
[----:B------:R-:W-:Y:S01]  /*5f80*/  F2FP.BF16.F32.PACK_AB R76, RZ, R76 ;  /* 0x0000004cff4c723e */ /* 0x000fe200000010ff */
[--C-:B0-----:R-:W-:Y:S01]  /*5f90*/  @P0 IMAD.MOV.U32 R10, RZ, RZ, R14.reuse ;  /* 0x000000ffff0a0224 */ /* 0x101fe200078e000e */
[----:B------:R-:W-:Y:S01]  /*5fa0*/  ISETP.GT.AND P4, PT, R4, 0x29, PT ;  /* 0x000000290400780c */ /* 0x000fe20003f84270 */
        /* <DEDUP_REMOVED lines=8> */
[C---:B------:R-:W-:Y:S01]  /*6030*/  ISETP.GT.AND P3, PT, R4.reuse, 0x10, PT ;  /* 0x000000100400780c */ /* 0x040fe20003f64270 */
[----:B------:R-:W-:Y:S01]  /*6040*/  @P1 STG.E.U16 desc[UR36][R8.64+0x10], R62 ;  /* 0x0000103e08001986 */ /* 0x000fe2000c101524 */
        /* <DEDUP_REMOVED lines=8> */
[----:B------:R-:W-:Y:S01]  /*60d0*/  F2FP.BF16.F32.PACK_AB R82, RZ, R82 ;  /* 0x00000052ff52723e */ /* 0x000fe200000010ff */
[----:B------:R-:W-:Y:S01]  /*60e0*/  @P0 STG.E.U16 desc[UR36][R8.64+0x12], R63 ;  /* 0x0000123f08000986 */ /* 0x000fe2000c101524 */
[----:B------:R-:W-:Y:S01]  /*60f0*/  ISETP.GT.AND P0, PT, R3, RZ, P3 ;  /* 0x000000ff0300720c */ /* 0x000fe20001f04270 */
[-C--:B------:R-:W-:Y:S01]  /*6100*/  FMUL R32, R32, R88.reuse ;  /* 0x0000005820207220 */ /* 0x080fe20000400000 */
[----:B------:R-:W-:Y:S01]  /*6110*/  F2FP.BF16.F32.PACK_AB R83, RZ, R83 ;  /* 0x00000053ff53723e */ /* 0x000fe200000010ff */
[----:B------:R-:W-:Y:S01]  /*6120*/  FMUL R33, R33, R88 ;  /* 0x0000005821217220 */ /* 0x000fe20000400000 */
[----:B------:R-:W-:Y:S01]  /*6130*/  F2FP.BF16.F32.PACK_AB R84, RZ, R84 ;  /* 0x00000054ff54723e */ /* 0x000fe200000010ff */
[-C--:B------:R-:W-:Y:S01]  /*6140*/  FMUL R34, R34, R88.reuse ;  /* 0x0000005822227220 */ /* 0x080fe20000400000 */
[----:B------:R-:W-:Y:S01]  /*6150*/  P2R R5, PR, RZ, 0x20 ;  /* 0x00000020ff057803 */ /* 0x000fe20000000000 */
[-C--:B------:R-:W-:Y:S01]  /*6160*/  FMUL R35, R35, R88.reuse ;  /* 0x0000005823237220 */ /* 0x080fe20000400000 */
[----:B------:R-:W-:Y:S01]  /*6170*/  F2FP.BF16.F32.PACK_AB R85, RZ, R85 ;  /* 0x00000055ff55723e */ /* 0x000fe200000010ff */
[----:B------:R-:W-:Y:S01]  /*6180*/  FMUL R36, R36, R88 ;  /* 0x0000005824247220 */ /* 0x000fe20000400000 */
[----:B------:R-:W-:Y:S01]  /*6190*/  F2FP.BF16.F32.PACK_AB R86, RZ, R86 ;  /* 0x00000056ff56723e */ /* 0x000fe200000010ff */
[----:B------:R-:W-:Y:S01]  /*61a0*/  FMUL R37, R37, R88 ;  /* 0x0000005825257220 */ /* 0x000fe20000400000 */
[----:B------:R-:W-:Y:S01]  /*61b0*/  F2FP.BF16.F32.PACK_AB R87, RZ, R87 ;  /* 0x00000057ff57723e */ /* 0x000fe200000010ff */
[--C-:B0-----:R-:W-:Y:S01]  /*61c0*/  @P0 IMAD.MOV.U32 R10, RZ, RZ, R14.reuse ;  /* 0x000000ffff0a0224 */ /* 0x101fe200078e000e */
[----:B------:R-:W-:Y:S01]  /*61d0*/  F2FP.BF16.F32.PACK_AB R24, RZ, R24 ;  /* 0x00000018ff18723e */ /* 0x000fe200000010ff */
[--C-:B------:R-:W-:Y:S01]  /*61e0*/  @P0 IMAD.MOV.U32 R11, RZ, RZ, R15.reuse ;  /* 0x000000ffff0b0224 */ /* 0x100fe200078e000f */
[----:B------:R-:W-:Y:S01]  /*61f0*/  F2FP.BF16.F32.PACK_AB R25, RZ, R25 ;  /* 0x00000019ff19723e */ /* 0x000fe200000010ff */
[----:B------:R-:W-:Y:S01]  /*6200*/  FMUL R38, R38, R88 ;  /* 0x0000005826267220 */ /* 0x000fe20000400000 */
[----:B------:R-:W-:Y:S01]  /*6210*/  F2FP.BF16.F32.PACK_AB R26, RZ, R26 ;  /* 0x0000001aff1a723e */ /* 0x000fe200000010ff */
[-C--:B------:R-:W-:Y:S01]  /*6220*/  FMUL R39, R39, R88.reuse ;  /* 0x0000005827277220 */ /* 0x080fe20000400000 */
[----:B------:R0:W-:Y:S01]  /*6230*/  @P0 STG.E.U16 desc[UR36][R10.64+0x20], R64 ;  /* 0x000020400a000986 */ /* 0x0001e2000c101524 */
[----:B------:R-:W-:Y:S01]  /*6240*/  ISETP.GT.AND P0, PT, R3, RZ, P2 ;  /* 0x000000ff0300720c */ /* 0x000fe20001704270 */
        /* <DEDUP_REMOVED lines=12> */
[----:B0-----:R-:W-:Y:S01]  /*6310*/  @P0 IMAD.MOV.U32 R10, RZ, RZ, R14 ;  /* 0x000000ffff0a0224 */ /* 0x001fe200078e000e */
[----:B------:R-:W-:Y:S01]  /*6320*/  F2FP.BF16.F32.PACK_AB R33, RZ, R33 ;  /* 0x00000021ff21723e */ /* 0x000fe200000010ff */
[----:B------:R-:W-:Y:S01]  /*6330*/  @P0 IMAD.MOV.U32 R11, RZ, RZ, R15 ;  /* 0x000000ffff0b0224 */ /* 0x000fe200078e000f */
[----:B------:R-:W-:Y:S01]  /*6340*/  F2FP.BF16.F32.PACK_AB R34, RZ, R34 ;  /* 0x00000022ff22723e */ /* 0x000fe200000010ff */
[-C--:B------:R-:W-:Y:S01]  /*6350*/  FMUL R46, R46, R88.reuse ;  /* 0x000000582e2e7220 */ /* 0x080fe20000400000 */
[----:B------:R-:W-:Y:S01]  /*6360*/  F2FP.BF16.F32.PACK_AB R35, RZ, R35 ;  /* 0x00000023ff23723e */ /* 0x000fe200000010ff */
[-C--:B------:R-:W-:Y:S01]  /*6370*/  FMUL R47, R47, R88.reuse ;  /* 0x000000582f2f7220 */ /* 0x080fe20000400000 */
[----:B------:R0:W-:Y:S01]  /*6380*/  @P0 STG.E.U16 desc[UR36][R10.64+0x22], R65 ;  /* 0x000022410a000986 */ /* 0x0001e2000c101524 */
[----:B------:R-:W-:Y:S01]  /*6390*/  ISETP.GT.AND P0, PT, R3, 0x8, P3 ;  /* 0x000000080300780c */ /* 0x000fe20001f04270 */
[-C--:B------:R-:W-:Y:S01]  /*63a0*/  FMUL R48, R48, R88.reuse ;  /* 0x0000005830307220 */ /* 0x080fe20000400000 */
[----:B------:R-:W-:Y:S01]  /*63b0*/  ISETP.GT.AND P3, PT, R4, 0x30, PT ;  /* 0x000000300400780c */ /* 0x000fe20003f64270 */
        /* <DEDUP_REMOVED lines=11> */
[----:B------:R-:W-:Y:S01]  /*6470*/  ISETP.GT.AND P0, PT, R3, 0x8, P2 ;  /* 0x000000080300780c */ /* 0x000fe20001704270 */
[-C--:B------:R-:W-:Y:S01]  /*6480*/  FMUL R54, R54, R88.reuse ;  /* 0x0000005836367220 */ /* 0x080fe20000400000 */
[----:B------:R-:W-:Y:S01]  /*6490*/  ISETP.GT.AND P2, PT, R4, 0x18, PT ;  /* 0x000000180400780c */ /* 0x000fe20003f44270 */
[----:B------:R-:W-:Y:S01]  /*64a0*/  FMUL R55, R55, R88 ;  /* 0x0000005837377220 */ /* 0x000fe20000400000 */
[----:B------:R-:W-:-:S02]  /*64b0*/  F2FP.BF16.F32.PACK_AB R41, RZ, R41 ;  /* 0x00000029ff29723e */ /* 0x000fc400000010ff */
[----:B------:R-:W-:Y:S02]  /*64c0*/  F2FP.BF16.F32.PACK_AB R42, RZ, R42 ;  /* 0x0000002aff2a723e */ /* 0x000fe400000010ff */
[----:B------:R-:W-:Y:S02]  /*64d0*/  F2FP.BF16.F32.PACK_AB R43, RZ, R43 ;  /* 0x0000002bff2b723e */ /* 0x000fe400000010ff */
[----:B------:R-:W-:Y:S02]  /*64e0*/  F2FP.BF16.F32.PACK_AB R44, RZ, R44 ;  /* 0x0000002cff2c723e */ /* 0x000fe400000010ff */
[----:B------:R-:W-:Y:S01]  /*64f0*/  F2FP.BF16.F32.PACK_AB R45, RZ, R45 ;  /* 0x0000002dff2d723e */ /* 0x000fe200000010ff */
[----:B------:R-:W-:Y:S01]  /*6500*/  @P0 STG.E.U16 desc[UR36][R8.64+0x22], R67 ;  /* 0x0000224308000986 */ /* 0x000fe2000c101524 */
[----:B------:R-:W-:Y:S02]  /*6510*/  ISETP.GT.AND P0, PT, R3, RZ, P2 ;  /* 0x000000ff0300720c */ /* 0x000fe40001704270 */
[----:B------:R-:W-:-:S02]  /*6520*/  F2FP.BF16.F32.PACK_AB R46, RZ, R46 ;  /* 0x0000002eff2e723e */ /* 0x000fc400000010ff */
[----:B------:R-:W-:Y:S02]  /*6530*/  F2FP.BF16.F32.PACK_AB R47, RZ, R47 ;  /* 0x0000002fff2f723e */ /* 0x000fe400000010ff */
[----:B------:R-:W-:Y:S02]  /*6540*/  F2FP.BF16.F32.PACK_AB R48, RZ, R48 ;  /* 0x00000030ff30723e */ /* 0x000fe400000010ff */
[----:B------:R-:W-:Y:S02]  /*6550*/  F2FP.BF16.F32.PACK_AB R49, RZ, R49 ;  /* 0x00000031ff31723e */ /* 0x000fe400000010ff */
[----:B------:R-:W-:Y:S02]  /*6560*/  F2FP.BF16.F32.PACK_AB R50, RZ, R50 ;  /* 0x00000032ff32723e */ /* 0x000fe400000010ff */
[----:B------:R-:W-:Y:S01]  /*6570*/  F2FP.BF16.F32.PACK_AB R51, RZ, R51 ;  /* 0x00000033ff33723e */ /* 0x000fe200000010ff */
[----:B0-----:R-:W-:Y:S01]  /*6580*/  @P0 IMAD.MOV.U32 R10, RZ, RZ, R14 ;  /* 0x000000ffff0a0224 */ /* 0x001fe200078e000e */
[----:B------:R-:W-:Y:S01]  /*6590*/  F2FP.BF16.F32.PACK_AB R52, RZ, R52 ;  /* 0x00000034ff34723e */ /* 0x000fe200000010ff */
[----:B------:R-:W-:Y:S01]  /*65a0*/  @P0 IMAD.MOV.U32 R11, RZ, RZ, R15 ;  /* 0x000000ffff0b0224 */ /* 0x000fe200078e000f */
[----:B------:R-:W-:-:S02]  /*65b0*/  F2FP.BF16.F32.PACK_AB R53, RZ, R53 ;  /* 0x00000035ff35723e */ /* 0x000fc400000010ff */
[----:B------:R-:W-:Y:S02]  /*65c0*/  F2FP.BF16.F32.PACK_AB R54, RZ, R54 ;  /* 0x00000036ff36723e */ /* 0x000fe400000010ff */
[----:B------:R0:W-:Y:S01]  /*65d0*/  @P0 STG.E.U16 desc[UR36][R10.64+0x30], R68 ;  /* 0x000030440a000986 */ /* 0x0001e2000c101524 */
[----:B------:R-:W-:Y:S02]  /*65e0*/  ISETP.GT.AND P0, PT, R3, RZ, P1 ;  /* 0x000000ff0300720c */ /* 0x000fe40000f04270 */
[----:B------:R-:W-:-:S11]  /*65f0*/  F2FP.BF16.F32.PACK_AB R55, RZ, R55 ;  /* 0x00000037ff37723e */ /* 0x000fd600000010ff */
[----:B0-----:R-:W-:Y:S02]  /*6600*/  @P0 IMAD.MOV.U32 R10, RZ, RZ, R14 ;  /* 0x000000ffff0a0224 */ /* 0x001fe400078e000e */
[----:B------:R-:W-:-:S05]  /*6610*/  @P0 IMAD.MOV.U32 R11, RZ, RZ, R15 ;  /* 0x000000ffff0b0224 */ /* 0x000fca00078e000f */
[----:B------:R0:W-:Y:S01]  /*6620*/  @P0 STG.E.U16 desc[UR36][R10.64+0x32], R69 ;  /* 0x000032450a000986 */ /* 0x0001e2000c101524 */
[----:B------:R-:W-:Y:S02]  /*6630*/  ISETP.GT.AND P0, PT, R3, 0x8, P2 ;  /* 0x000000080300780c */ /* 0x000fe40001704270 */
[----:B------:R-:W-:-:S11]  /*6640*/  ISETP.GT.AND P2, PT, R4, 0x20, PT ;  /* 0x000000200400780c */ /* 0x000fd60003f44270 */
[----:B------:R-:W-:Y:S01]  /*6650*/  @P0 STG.E.U16 desc[UR36][R8.64+0x30], R70 ;  /* 0x0000304608000986 */ /* 0x000fe2000c101524 */
[----:B------:R-:W-:Y:S02]  /*6660*/  ISETP.GT.AND P0, PT, R3, 0x8, P1 ;  /* 0x000000080300780c */ /* 0x000fe40000f04270 */
[----:B------:R-:W-:-:S11]  /*6670*/  ISETP.GT.AND P1, PT, R4, 0x21, PT ;  /* 0x000000210400780c */ /* 0x000fd60003f24270 */
[----:B------:R-:W-:Y:S01]  /*6680*/  @P0 STG.E.U16 desc[UR36][R8.64+0x32], R71 ;  /* 0x0000324708000986 */ /* 0x000fe2000c101524 */
[----:B------:R-:W-:-:S13]  /*6690*/  ISETP.GT.AND P0, PT, R3, RZ, P2 ;  /* 0x000000ff0300720c */ /* 0x000fda0001704270 */
[----:B0-----:R-:W-:Y:S02]  /*66a0*/  @P0 IMAD.MOV.U32 R10, RZ, RZ, R14 ;  /* 0x000000ffff0a0224 */ /* 0x001fe400078e000e */
[----:B------:R-:W-:-:S05]  /*66b0*/  @P0 IMAD.MOV.U32 R11, RZ, RZ, R15 ;  /* 0x000000ffff0b0224 */ /* 0x000fca00078e000f */
[----:B------:R0:W-:Y:S01]  /*66c0*/  @P0 STG.E.U16 desc[UR36][R10.64+0x40], R72 ;  /* 0x000040480a000986 */ /* 0x0001e2000c101524 */
[----:B------:R-:W-:-:S13]  /*66d0*/  ISETP.GT.AND P0, PT, R3, RZ, P1 ;  /* 0x000000ff0300720c */ /* 0x000fda0000f04270 */
[----:B0-----:R-:W-:Y:S02]  /*66e0*/  @P0 IMAD.MOV.U32 R10, RZ, RZ, R14 ;  /* 0x000000ffff0a0224 */ /* 0x001fe400078e000e */
[----:B------:R-:W-:-:S05]  /*66f0*/  @P0 IMAD.MOV.U32 R11, RZ, RZ, R15 ;  /* 0x000000ffff0b0224 */ /* 0x000fca00078e000f */
[----:B------:R0:W-:Y:S01]  /*6700*/  @P0 STG.E.U16 desc[UR36][R10.64+0x42], R73 ;  /* 0x000042490a000986 */ /* 0x0001e2000c101524 */
[----:B------:R-:W-:Y:S02]  /*6710*/  ISETP.GT.AND P0, PT, R3, 0x8, P2 ;  /* 0x000000080300780c */ /* 0x000fe40001704270 */
[----:B------:R-:W-:-:S11]  /*6720*/  ISETP.GT.AND P2, PT, R4, 0x38, PT ;  /* 0x000000380400780c */ /* 0x000fd60003f44270 */
[----:B------:R-:W-:Y:S01]  /*6730*/  @P0 STG.E.U16 desc[UR36][R8.64+0x40], R74 ;  /* 0x0000404a08000986 */ /* 0x000fe2000c101524 */
[----:B------:R-:W-:-:S13]  /*6740*/  ISETP.GT.AND P0, PT, R3, 0x8, P1 ;  /* 0x000000080300780c */ /* 0x000fda0000f04270 */
        /* <DEDUP_REMOVED lines=9> */
[----:B------:R-:W-:-:S13]  /*67e0*/  ISETP.GT.AND P0, PT, R3, 0x8, P5 ;  /* 0x000000080300780c */ /* 0x000fda0002f04270 */
[----:B------:R-:W-:Y:S01]  /*67f0*/  @P0 STG.E.U16 desc[UR36][R8.64+0x50], R78 ;  /* 0x0000504e08000986 */ /* 0x000fe2000c101524 */
[----:B------:R-:W-:-:S13]  /*6800*/  ISETP.GT.AND P0, PT, R3, 0x8, P4 ;  /* 0x000000080300780c */ /* 0x000fda0002704270 */
[----:B------:R-:W-:Y:S01]  /*6810*/  @P0 STG.E.U16 desc[UR36][R8.64+0x52], R79 ;  /* 0x0000524f08000986 */ /* 0x000fe2000c101524 */
[----:B------:R-:W-:-:S13]  /*6820*/  ISETP.GT.AND P0, PT, R3, RZ, P3 ;  /* 0x000000ff0300720c */ /* 0x000fda0001f04270 */
[----:B0-----:R-:W-:Y:S02]  /*6830*/  @P0 IMAD.MOV.U32 R10, RZ, RZ, R14 ;  /* 0x000000ffff0a0224 */ /* 0x001fe400078e000e */
[----:B------:R-:W-:-:S05]  /*6840*/  @P0 IMAD.MOV.U32 R11, RZ, RZ, R15 ;  /* 0x000000ffff0b0224 */ /* 0x000fca00078e000f */
[----:B------:R0:W-:Y:S01]  /*6850*/  @P0 STG.E.U16 desc[UR36][R10.64+0x60], R80 ;  /* 0x000060500a000986 */ /* 0x0001e2000c101524 */
[----:B------:R-:W-:-:S04]  /*6860*/  ISETP.GT.AND P0, PT, R4, 0x31, PT ;  /* 0x000000310400780c */ /* 0x000fc80003f04270 */
        /* <DEDUP_REMOVED lines=8> */
[----:B------:R-:W-:-:S05]  /*68f0*/  IADD3 R12, P1, R89, R8, RZ ;  /* 0x00000008590c7210 */ /* 0x000fca0007f3e0ff */
[----:B------:R-:W-:Y:S01]  /*6900*/  IMAD.X R13, R57, 0x1, R9, P1 ;  /* 0x00000001390d7824 */ /* 0x000fe200008e0609 */
[----:B------:R-:W-:-:S13]  /*6910*/  ISETP.GT.AND P1, PT, R3, RZ, P2 ;  /* 0x000000ff0300720c */ /* 0x000fda0001724270 */
[----:B------:R-:W-:Y:S01]  /*6920*/  @P1 STG.E.U16 desc[UR36][R14.64+0x70], R84 ;  /* 0x000070540e001986 */ /* 0x000fe2000c101524 */
[----:B------:R-:W-:-:S05]  /*6930*/  IADD3 R20, P1, R89, R8, RZ ;  /* 0x0000000859147210 */ /* 0x000fca0007f3e0ff */
[----:B------:R-:W-:Y:S01]  /*6940*/  IMAD.X R21, R57, 0x1, R9, P1 ;  /* 0x0000000139157824 */ /* 0x000fe200008e0609 */
[----:B0-----:R-:W-:-:S05]  /*6950*/  IADD3 R10, P1, R89, R14, RZ ;  /* 0x0000000e590a7210 */ /* 0x001fca0007f3e0ff */
[----:B------:R-:W-:Y:S01]  /*6960*/  IMAD.X R11, R57, 0x1, R15, P1 ;  /* 0x00000001390b7824 */ /* 0x000fe200008e060f */
[----:B------:R-:W-:-:S04]  /*6970*/  ISETP.GT.AND P1, PT, R4, 0x39, PT ;  /* 0x000000390400780c */ /* 0x000fc80003f24270 */
[----:B------:R-:W-:-:S13]  /*6980*/  ISETP.GT.AND P5, PT, R3, RZ, P1 ;  /* 0x000000ff0300720c */ /* 0x000fda0000fa4270 */
[----:B------:R-:W-:Y:S01]  /*6990*/  @P5 STG.E.U16 desc[UR36][R14.64+0x72], R85 ;  /* 0x000072550e005986 */ /* 0x000fe2000c101524 */
[----:B------:R-:W-:-:S13]  /*69a0*/  ISETP.GT.AND P5, PT, R3, 0x8, P2 ;  /* 0x000000080300780c */ /* 0x000fda00017a4270 */
[----:B------:R-:W-:Y:S01]  /*69b0*/  @P5 STG.E.U16 desc[UR36][R8.64+0x70], R86 ;  /* 0x0000705608005986 */ /* 0x000fe2000c101524 */
[----:B------:R-:W-:-:S13]  /*69c0*/  ISETP.GT.AND P5, PT, R3, 0x8, P1 ;  /* 0x000000080300780c */ /* 0x000fda0000fa4270 */
[----:B------:R0:W-:Y:S01]  /*69d0*/  @P5 STG.E.U16 desc[UR36][R8.64+0x72], R87 ;  /* 0x0000725708005986 */ /* 0x0001e2000c101524 */
[C---:B------:R-:W-:Y:S02]  /*69e0*/  ISETP.GT.AND P5, PT, R3.reuse, 0x80, P6 ;  /* 0x000000800300780c */ /* 0x040fe400037a4270 */
[----:B------:R-:W-:-:S11]  /*69f0*/  ISETP.GT.AND P6, PT, R3, 0x88, P6 ;  /* 0x000000880300780c */ /* 0x000fd600037c4270 */
[----:B------:R-:W-:Y:S01]  /*6a00*/  @P5 STG.E.U16 desc[UR36][R10.64], R24 ;  /* 0x000000180a005986 */ /* 0x000fe2000c101524 */
[----:B------:R-:W-:-:S04]  /*6a10*/  ISETP.GT.AND P5, PT, R4, 0x1, PT ;  /* 0x000000010400780c */ /* 0x000fc80003fa4270 */
[----:B------:R-:W-:-:S13]  /*6a20*/  ISETP.GT.AND P5, PT, R3, 0x80, P5 ;  /* 0x000000800300780c */ /* 0x000fda0002fa4270 */
[----:B0-----:R-:W-:Y:S02]  /*6a30*/  @P5 IMAD.MOV.U32 R8, RZ, RZ, R10 ;  /* 0x000000ffff085224 */ /* 0x001fe400078e000a */
[----:B------:R-:W-:-:S05]  /*6a40*/  @P5 IMAD.MOV.U32 R9, RZ, RZ, R11 ;  /* 0x000000ffff095224 */ /* 0x000fca00078e000b */
[----:B------:R0:W-:Y:S01]  /*6a50*/  @P5 STG.E.U16 desc[UR36][R8.64+0x2], R25 ;  /* 0x0000021908005986 */ /* 0x0001e2000c101524 */
[----:B------:R-:W-:-:S03]  /*6a60*/  ISETP.NE.AND P5, PT, R5, RZ, PT ;  /* 0x000000ff0500720c */ /* 0x000fc60003fa5270 */
[----:B------:R-:W-:Y:S01]  /*6a70*/  @P6 STG.E.U16 desc[UR36][R12.64], R26 ;  /* 0x0000001a0c006986 */ /* 0x000fe2000c101524 */
[----:B------:R-:W-:-:S04]  /*6a80*/  ISETP.GT.AND P6, PT, R4, 0x1, PT ;  /* 0x000000010400780c */ /* 0x000fc80003fc4270 */
[----:B------:R-:W-:-:S13]  /*6a90*/  ISETP.GT.AND P6, PT, R3, 0x88, P6 ;  /* 0x000000880300780c */ /* 0x000fda00037c4270 */
[----:B------:R-:W-:Y:S01]  /*6aa0*/  @P6 STG.E.U16 desc[UR36][R20.64+0x2], R27 ;  /* 0x0000021b14006986 */ /* 0x000fe2000c101524 */
[----:B------:R-:W-:-:S04]  /*6ab0*/  ISETP.GT.AND P6, PT, R4, 0x8, PT ;  /* 0x000000080400780c */ /* 0x000fc80003fc4270 */
[----:B------:R-:W-:-:S13]  /*6ac0*/  ISETP.GT.AND P6, PT, R3, 0x80, P6 ;  /* 0x000000800300780c */ /* 0x000fda00037c4270 */
[----:B0-----:R-:W-:Y:S02]  /*6ad0*/  @P6 IMAD.MOV.U32 R8, RZ, RZ, R10 ;  /* 0x000000ffff086224 */ /* 0x001fe400078e000a */
[----:B------:R-:W-:-:S05]  /*6ae0*/  @P6 IMAD.MOV.U32 R9, RZ, RZ, R11 ;  /* 0x000000ffff096224 */ /* 0x000fca00078e000b */
[----:B------:R0:W-:Y:S01]  /*6af0*/  @P6 STG.E.U16 desc[UR36][R8.64+0x10], R28 ;  /* 0x0000101c08006986 */ /* 0x0001e2000c101524 */
[----:B------:R-:W-:-:S04]  /*6b00*/  ISETP.GT.AND P6, PT, R4, 0x9, PT ;  /* 0x000000090400780c */ /* 0x000fc80003fc4270 */
[----:B------:R-:W-:-:S13]  /*6b10*/  ISETP.GT.AND P6, PT, R3, 0x80, P6 ;  /* 0x000000800300780c */ /* 0x000fda00037c4270 */
[----:B0-----:R-:W-:Y:S02]  /*6b20*/  @P6 IMAD.MOV.U32 R8, RZ, RZ, R10 ;  /* 0x000000ffff086224 */ /* 0x001fe400078e000a */
[----:B------:R-:W-:-:S05]  /*6b30*/  @P6 IMAD.MOV.U32 R9, RZ, RZ, R11 ;  /* 0x000000ffff096224 */ /* 0x000fca00078e000b */
[----:B------:R0:W-:Y:S01]  /*6b40*/  @P6 STG.E.U16 desc[UR36][R8.64+0x12], R29 ;  /* 0x0000121d08006986 */ /* 0x0001e2000c101524 */
[----:B------:R-:W-:-:S04]  /*6b50*/  ISETP.GT.AND P6, PT, R4, 0x8, PT ;  /* 0x000000080400780c */ /* 0x000fc80003fc4270 */
[----:B------:R-:W-:-:S13]  /*6b60*/  ISETP.GT.AND P6, PT, R3, 0x88, P6 ;  /* 0x000000880300780c */ /* 0x000fda00037c4270 */
        /* <DEDUP_REMOVED lines=45> */
[----:B------:R-:W-:Y:S01]  /*6e40*/  @P6 STG.E.U16 desc[UR36][R8.64+0x42], R41 ;  /* 0x0000422908006986 */ /* 0x000fe2000c101524 */
[----:B------:R-:W-:-:S04]  /*6e50*/  ISETP.GT.AND P6, PT, R4, 0x20, PT ;  /* 0x000000200400780c */ /* 0x000fc80003fc4270 */
[----:B------:R-:W-:-:S13]  /*6e60*/  ISETP.GT.AND P6, PT, R3, 0x88, P6 ;  /* 0x000000880300780c */ /* 0x000fda00037c4270 */
[----:B------:R-:W-:Y:S01]  /*6e70*/  @P6 STG.E.U16 desc[UR36][R6.64+0x40], R42 ;  /* 0x0000402a06006986 */ /* 0x000fe2000c101524 */
[----:B------:R-:W-:-:S04]  /*6e80*/  ISETP.GT.AND P6, PT, R4, 0x21, PT ;  /* 0x000000210400780c */ /* 0x000fc80003fc4270 */
[----:B------:R-:W-:-:S13]  /*6e90*/  ISETP.GT.AND P6, PT, R3, 0x88, P6 ;  /* 0x000000880300780c */ /* 0x000fda00037c4270 */
[----:B------:R-:W-:Y:S02]  /*6ea0*/  @P6 IMAD.MOV.U32 R4, RZ, RZ, R6 ;  /* 0x000000ffff046224 */ /* 0x000fe400078e0006 */
[----:B------:R-:W-:-:S05]  /*6eb0*/  @P6 IMAD.MOV.U32 R5, RZ, RZ, R7 ;  /* 0x000000ffff056224 */ /* 0x000fca00078e0007 */
[----:B------:R0:W-:Y:S01]  /*6ec0*/  @P6 STG.E.U16 desc[UR36][R4.64+0x42], R43 ;  /* 0x0000422b04006986 */ /* 0x0001e2000c101524 */
[C---:B------:R-:W-:Y:S02]  /*6ed0*/  ISETP.GT.AND P6, PT, R3.reuse, 0x80, P5 ;  /* 0x000000800300780c */ /* 0x040fe40002fc4270 */
[----:B------:R-:W-:-:S11]  /*6ee0*/  ISETP.GT.AND P5, PT, R3, 0x88, P5 ;  /* 0x000000880300780c */ /* 0x000fd60002fa4270 */
[----:B0-----:R-:W-:Y:S02]  /*6ef0*/  @P6 IMAD.MOV.U32 R4, RZ, RZ, R10 ;  /* 0x000000ffff046224 */ /* 0x001fe400078e000a */
[----:B------:R-:W-:-:S05]  /*6f00*/  @P6 IMAD.MOV.U32 R5, RZ, RZ, R11 ;  /* 0x000000ffff056224 */ /* 0x000fca00078e000b */
[----:B------:R0:W-:Y:S01]  /*6f10*/  @P6 STG.E.U16 desc[UR36][R4.64+0x50], R44 ;  /* 0x0000502c04006986 */ /* 0x0001e2000c101524 */
[C---:B------:R-:W-:Y:S02]  /*6f20*/  ISETP.GT.AND P6, PT, R3.reuse, 0x80, P4 ;  /* 0x000000800300780c */ /* 0x040fe400027c4270 */
[----:B------:R-:W-:-:S11]  /*6f30*/  ISETP.GT.AND P4, PT, R3, 0x88, P4 ;  /* 0x000000880300780c */ /* 0x000fd60002784270 */
[----:B0-----:R-:W-:Y:S02]  /*6f40*/  @P6 IMAD.MOV.U32 R4, RZ, RZ, R10 ;  /* 0x000000ffff046224 */ /* 0x001fe400078e000a */
[----:B------:R-:W-:-:S05]  /*6f50*/  @P6 IMAD.MOV.U32 R5, RZ, RZ, R11 ;  /* 0x000000ffff056224 */ /* 0x000fca00078e000b */
[----:B------:R0:W-:Y:S02]  /*6f60*/  @P6 STG.E.U16 desc[UR36][R4.64+0x52], R45 ;  /* 0x0000522d04006986 */ /* 0x0001e4000c101524 */
[----:B0-----:R-:W-:Y:S02]  /*6f70*/  @P5 IMAD.MOV.U32 R4, RZ, RZ, R6 ;  /* 0x000000ffff045224 */ /* 0x001fe400078e0006 */
[----:B------:R-:W-:-:S05]  /*6f80*/  @P5 IMAD.MOV.U32 R5, RZ, RZ, R7 ;  /* 0x000000ffff055224 */ /* 0x000fca00078e0007 */
[----:B------:R0:W-:Y:S01]  /*6f90*/  @P5 STG.E.U16 desc[UR36][R4.64+0x50], R46 ;  /* 0x0000502e04005986 */ /* 0x0001e2000c101524 */
[C---:B------:R-:W-:Y:S02]  /*6fa0*/  ISETP.GT.AND P5, PT, R3.reuse, 0x80, P3 ;  /* 0x000000800300780c */ /* 0x040fe40001fa4270 */
[----:B------:R-:W-:Y:S01]  /*6fb0*/  ISETP.GT.AND P3, PT, R3, 0x88, P3 ;  /* 0x000000880300780c */ /* 0x000fe20001f64270 */
        /* <DEDUP_REMOVED lines=17> */
[----:B------:R0:W-:Y:S02]  /*70d0*/  @P3 STG.E.U16 desc[UR36][R4.64+0x60], R50 ;  /* 0x0000603204003986 */ /* 0x0001e4000c101524 */
[----:B0-----:R-:W-:Y:S02]  /*70e0*/  @P0 IMAD.MOV.U32 R4, RZ, RZ, R6 ;  /* 0x000000ffff040224 */ /* 0x001fe400078e0006 */
[----:B------:R-:W-:-:S05]  /*70f0*/  @P0 IMAD.MOV.U32 R5, RZ, RZ, R7 ;  /* 0x000000ffff050224 */ /* 0x000fca00078e0007 */
[----:B------:R0:W-:Y:S02]  /*7100*/  @P0 STG.E.U16 desc[UR36][R4.64+0x62], R51 ;  /* 0x0000623304000986 */ /* 0x0001e4000c101524 */
[----:B0-----:R-:W-:Y:S02]  /*7110*/  @P5 IMAD.MOV.U32 R4, RZ, RZ, R10 ;  /* 0x000000ffff045224 */ /* 0x001fe400078e000a */
[----:B------:R-:W-:-:S05]  /*7120*/  @P5 IMAD.MOV.U32 R5, RZ, RZ, R11 ;  /* 0x000000ffff055224 */ /* 0x000fca00078e000b */
[----:B------:R0:W-:Y:S04]  /*7130*/  @P5 STG.E.U16 desc[UR36][R4.64+0x70], R52 ;  /* 0x0000703404005986 */ /* 0x0001e8000c101524 */
[----:B------:R1:W-:Y:S01]  /*7140*/  @P4 STG.E.U16 desc[UR36][R10.64+0x72], R53 ;  /* 0x000072350a004986 */ /* 0x0003e2000c101524 */
[----:B0-----:R-:W-:Y:S02]  /*7150*/  @P2 IMAD.MOV.U32 R4, RZ, RZ, R6 ;  /* 0x000000ffff042224 */ /* 0x001fe400078e0006 */
[----:B------:R-:W-:-:S05]  /*7160*/  @P2 IMAD.MOV.U32 R5, RZ, RZ, R7 ;  /* 0x000000ffff052224 */ /* 0x000fca00078e0007 */
[----:B------:R1:W-:Y:S04]  /*7170*/  @P2 STG.E.U16 desc[UR36][R4.64+0x70], R54 ;  /* 0x0000703604002986 */ /* 0x0003e8000c101524 */
[----:B------:R1:W-:Y:S02]  /*7180*/  @P1 STG.E.U16 desc[UR36][R6.64+0x72], R55 ;  /* 0x0000723706001986 */ /* 0x0003e4000c101524 */
.L_x_158:
[----:B------:R-:W-:Y:S05]  /*7190*/  BSYNC B0 ;  /* 0x0000000000007941 */ /* 0x000fea0003800000 */
.L_x_34:
[----:B------:R-:W-:Y:S01]  /*71a0*/  ULDC UR4, c[0x0][0xc] ;  /* 0x0000030000047ab9 */ /* 0x000fe20000000800 */
[----:B------:R-:W-:Y:S01]  /*71b0*/  ULDC UR5, c[0x0][0x10] ;  /* 0x0000040000057ab9 */ /* 0x000fe20000000800 */
[----:B------:R-:W2:Y:S01]  /*71c0*/  LDC R3, c[0x0][0x14] ;  /* 0x00000500ff037b82 */ /* 0x000ea20000000800 */
[----:B------:R-:W-:Y:S01]  /*71d0*/  UIMAD.WIDE.U32 UR4, UR4, UR5, URZ ;  /* 0x00000005040472a5 */ /* 0x000fe2000f8e003f */
[----:B------:R-:W-:Y:S02]  /*71e0*/  IMAD.MOV.U32 R92, RZ, RZ, -0x1 ;  /* 0xffffffffff5c7424 */ /* 0x000fe400078e00ff */
[----:B------:R-:W-:-:S03]  /*71f0*/  IMAD.MOV.U32 R89, RZ, RZ, -0x1 ;  /* 0xffffffffff597424 */ /* 0x000fc600078e00ff */
[----:B--2---:R-:W-:-:S04]  /*7200*/  IMAD.WIDE.U32 R16, R3, UR4, R16 ;  /* 0x0000000403107c25 */ /* 0x004fc8000f8e0010 */
[----:B------:R-:W-:Y:S01]  /*7210*/  IMAD R3, R3, UR5, RZ ;  /* 0x0000000503037c24 */ /* 0x000fe2000f8e02ff */
[----:B------:R-:W-:Y:S02]  /*7220*/  ULDC.64 UR4, c[0x0][0x650] ;  /* 0x0001940000047ab9 */ /* 0x000fe40000000a00 */
[----:B------:R-:W-:Y:S01]  /*7230*/  ISETP.GE.U32.AND P0, PT, R16, UR4, PT ;  /* 0x0000000410007c0c */ /* 0x000fe2000bf06070 */
[--C-:B------:R-:W-:Y:S01]  /*7240*/  IMAD.IADD R17, R17, 0x1, R3.reuse ;  /* 0x0000000111117824 */ /* 0x100fe200078e0203 */
[----:B------:R-:W-:-:S04]  /*7250*/  PRMT R3, RZ, 0x7610, R3 ;  /* 0x00007610ff037816 */ /* 0x000fc80000000003 */
[----:B------:R-:W-:-:S13]  /*7260*/  ISETP.GE.U32.AND.EX P0, PT, R17, UR5, PT, P0 ;  /* 0x0000000511007c0c */ /* 0x000fda000bf06100 */
[----:B------:R-:W-:Y:S05]  /*7270*/  @P0 BRA `(.L_x_159) ;  /* 0x0000000400640947 */ /* 0x000fea0003800000 */
[----:B0-----:R-:W0:Y:S01]  /*7280*/  S2R R12, SR_CTAID.X ;  /* 0x00000000000c7919 */ /* 0x001e220000002500 */
[----:B-1-34-:R-:W1:Y:S01]  /*7290*/  LDC.64 R10, c[0x0][0x628] ;  /* 0x00018a00ff0a7b82 */ /* 0x01ae620000000a00 */
[----:B------:R-:W-:Y:S01]  /*72a0*/  ULDC UR4, c[0x0][0x150] ;  /* 0x0000540000047ab9 */ /* 0x000fe20000000800 */
[----:B------:R-:W-:Y:S01]  /*72b0*/  IMAD.MOV.U32 R8, RZ, RZ, R16 ;  /* 0x000000ffff087224 */ /* 0x000fe200078e0010 */
[----:B------:R-:W2:Y:S01]  /*72c0*/  S2R R24, SR_CTAID.Y ;  /* 0x0000000000187919 */ /* 0x000ea20000002600 */
[----:B------:R-:W-:-:S04]  /*72d0*/  IMAD.MOV.U32 R9, RZ, RZ, R17 ;  /* 0x000000ffff097224 */ /* 0x000fc800078e0011 */
[----:B------:R-:W3:Y:S08]  /*72e0*/  LDC R21, c[0x0][0x144] ;  /* 0x00005100ff157b82 */ /* 0x000ef00000000800 */
[----:B------:R-:W4:Y:S08]  /*72f0*/  LDC R0, c[0x0][0x630] ;  /* 0x00018c00ff007b82 */ /* 0x000f300000000800 */
[----:B------:R-:W2:Y:S01]  /*7300*/  LDC.64 R14, c[0x0][0x620] ;  /* 0x00018800ff0e7b82 */ /* 0x000ea20000000a00 */
[----:B-1----:R-:W-:-:S04]  /*7310*/  ISETP.NE.U32.AND P0, PT, R10, RZ, PT ;  /* 0x000000ff0a00720c */ /* 0x002fc80003f05070 */
[----:B------:R-:W-:Y:S02]  /*7320*/  ISETP.NE.AND.EX P0, PT, R11, RZ, PT, P0 ;  /* 0x000000ff0b00720c */ /* 0x000fe40003f05300 */
[----:B0-----:R-:W-:-:S05]  /*7330*/  I2FP.F32.U32 R3, R12 ;  /* 0x0000000c00037245 */ /* 0x001fca0000201000 */
[----:B------:R-:W-:-:S04]  /*7340*/  FMUL R3, R3, UR4 ;  /* 0x0000000403037c20 */ /* 0x000fc80008400000 */
[----:B------:R0:W1:Y:S02]  /*7350*/  F2I.U32.TRUNC.NTZ R20, R3 ;  /* 0x0000000300147305 */ /* 0x000064000020f000 */
[----:B---34-:R-:W-:Y:S05]  /*7360*/  @!P0 BRA `(.L_x_160) ;  /* 0x0000000000288947 */ /* 0x018fea0003800000 */
[----:B0-----:R-:W0:Y:S02]  /*7370*/  LDC R3, c[0x0][0x634] ;  /* 0x00018d00ff037b82 */ /* 0x001e240000000800 */
        /* <DEDUP_REMOVED lines=9> */
.L_x_160:
[----:B------:R-:W3:Y:S01]  /*7410*/  LDC.64 R28, c[0x0][0x640] ;  /* 0x00019000ff1c7b82 */ /* 0x000ee20000000a00 */
[-CC-:B------:R-:W-:Y:S01]  /*7420*/  SHF.R.U64 R89, R8, R0.reuse, R9.reuse ;  /* 0x0000000008597219 */ /* 0x180fe20000001209 */
[----:B-1----:R-:W-:Y:S01]  /*7430*/  IMAD.MOV R20, RZ, RZ, -R20 ;  /* 0x000000ffff147224 */ /* 0x002fe200078e0a14 */
[----:B------:R-:W-:Y:S01]  /*7440*/  SHF.R.U32.HI R0, RZ, R0, R9 ;  /* 0x00000000ff007219 */ /* 0x000fe20000011609 */
[----:B------:R-:W-:Y:S01]  /*7450*/  ULDC UR4, c[0x0][0x154] ;  /* 0x0000550000047ab9 */ /* 0x000fe20000000800 */
[----:B0-----:R-:W-:Y:S01]  /*7460*/  IADD3 R3, P0, RZ, -R89, RZ ;  /* 0x80000059ff037210 */ /* 0x001fe20007f1e0ff */
[----:B------:R-:W-:Y:S02]  /*7470*/  IMAD R21, R21, R20, R12 ;  /* 0x0000001415157224 */ /* 0x000fe400078e020c */
[----:B------:R-:W0:Y:S01]  /*7480*/  LDC R6, c[0x0][0x618] ;  /* 0x00018600ff067b82 */ /* 0x000e220000000800 */
[----:B------:R-:W-:Y:S02]  /*7490*/  IMAD.MOV.U32 R7, RZ, RZ, 0x1 ;  /* 0x00000001ff077424 */ /* 0x000fe400078e00ff */
[----:B------:R-:W-:-:S04]  /*74a0*/  IMAD.X R5, RZ, RZ, ~R0, P0 ;  /* 0x000000ffff057224 */ /* 0x000fc800000e0e00 */
[-C--:B--2---:R-:W-:Y:S01]  /*74b0*/  IMAD R0, R5, R14.reuse, RZ ;  /* 0x0000000e05007224 */ /* 0x084fe200078e02ff */
[----:B------:R-:W1:Y:S01]  /*74c0*/  LDC R8, c[0x0][0x608] ;  /* 0x00018200ff087b82 */ /* 0x000e620000000800 */
[----:B------:R-:W-:-:S04]  /*74d0*/  IMAD.WIDE.U32 R4, R3, R14, R16 ;  /* 0x0000000e03047225 */ /* 0x000fc800078e0010 */
[----:B------:R-:W-:Y:S01]  /*74e0*/  IMAD R3, R3, R15, R0 ;  /* 0x0000000f03037224 */ /* 0x000fe200078e0200 */
[----:B------:R-:W-:Y:S02]  /*74f0*/  I2FP.F32.U32 R0, R24 ;  /* 0x0000001800007245 */ /* 0x000fe40000201000 */
[----:B------:R-:W2:Y:S01]  /*7500*/  LDC R26, c[0x0][0x658] ;  /* 0x00019600ff1a7b82 */ /* 0x000ea20000000800 */
[----:B------:R-:W-:Y:S01]  /*7510*/  IMAD.IADD R3, R5, 0x1, R3 ;  /* 0x0000000105037824 */ /* 0x000fe200078e0203 */
[----:B---3--:R-:W-:Y:S01]  /*7520*/  ISETP.NE.U32.AND P0, PT, R28, RZ, PT ;  /* 0x000000ff1c00720c */ /* 0x008fe20003f05070 */
[----:B------:R-:W-:Y:S01]  /*7530*/  FMUL R0, R0, UR4 ;  /* 0x0000000400007c20 */ /* 0x000fe20008400000 */
[----:B------:R-:W-:Y:S02]  /*7540*/  IMAD.MOV.U32 R5, RZ, RZ, -0x1 ;  /* 0xffffffffff057424 */ /* 0x000fe400078e00ff */
[----:B------:R-:W-:Y:S01]  /*7550*/  ISETP.NE.AND.EX P0, PT, R29, RZ, PT, P0 ;  /* 0x000000ff1d00720c */ /* 0x000fe20003f05300 */
[----:B------:R3:W4:Y:S01]  /*7560*/  F2I.U32.TRUNC.NTZ R13, R0 ;  /* 0x00000000000d7305 */ /* 0x000722000020f000 */
[----:B------:R-:W3:Y:S01]  /*7570*/  LDC R15, c[0x0][0x148] ;  /* 0x00005200ff0f7b82 */ /* 0x000ee20000000800 */
[----:B0-----:R-:W-:-:S02]  /*7580*/  SHF.R.U64 R12, R4, R6, R3 ;  /* 0x00000006040c7219 */ /* 0x001fc40000001203 */
[----:B------:R-:W-:-:S05]  /*7590*/  SHF.R.U32.HI R3, RZ, R6, R3 ;  /* 0x00000006ff037219 */ /* 0x000fca0000011603 */
[----:B------:R-:W0:Y:S01]  /*75a0*/  LDC R20, c[0x0][0x600] ;  /* 0x00018000ff147b82 */ /* 0x000e220000000800 */
[-CC-:B-1----:R-:W-:Y:S02]  /*75b0*/  SHF.R.U64 R10, R12, R8.reuse, R3.reuse ;  /* 0x000000080c0a7219 */ /* 0x182fe40000001203 */
[----:B------:R-:W-:-:S05]  /*75c0*/  SHF.R.U32.HI R3, RZ, R8, R3 ;  /* 0x00000008ff037219 */ /* 0x000fca0000011603 */
[----:B------:R-:W1:Y:S01]  /*75d0*/  LDC R27, c[0x0][0x648] ;  /* 0x00019200ff1b7b82 */ /* 0x000e620000000800 */
[-C--:B--2---:R-:W-:Y:S02]  /*75e0*/  SHF.L.U32 R4, R5, R26.reuse, RZ ;  /* 0x0000001a05047219 */ /* 0x084fe400000006ff */
[-CC-:B------:R-:W-:Y:S02]  /*75f0*/  SHF.R.U64 R14, R10, R26.reuse, R3.reuse ;  /* 0x0000001a0a0e7219 */ /* 0x180fe40000001203 */
[----:B------:R-:W-:Y:S02]  /*7600*/  SHF.R.U32.HI R5, RZ, R26, R3 ;  /* 0x0000001aff057219 */ /* 0x000fe40000011603 */
[----:B------:R-:W-:Y:S01]  /*7610*/  LOP3.LUT R25, RZ, R4, RZ, 0x33, !PT ;  /* 0x00000004ff197212 */ /* 0x000fe200078e33ff */
[----:B------:R-:W2:Y:S01]  /*7620*/  LDC R30, c[0x0][0x638] ;  /* 0x00018e00ff1e7b82 */ /* 0x000ea20000000800 */
[----:B------:R-:W-:Y:S01]  /*7630*/  SHF.L.U32 R26, R7, R26, RZ ;  /* 0x0000001a071a7219 */ /* 0x000fe200000006ff */
[----:B------:R-:W-:-:S06]  /*7640*/  IMAD.MOV.U32 R4, RZ, RZ, R14 ;  /* 0x000000ffff047224 */ /* 0x000fcc00078e000e */
[----:B------:R-:W0:Y:S01]  /*7650*/  LDC R31, c[0x0][0x610] ;  /* 0x00018400ff1f7b82 */ /* 0x000e220000000800 */
[----:B----4-:R-:W-:Y:S05]  /*7660*/  @!P0 BRA `(.L_x_161) ;  /* 0x0000000000288947 */ /* 0x010fea0003800000 */
        /* <DEDUP_REMOVED lines=10> */
.L_x_161:
[----:B------:R-:W-:Y:S01]  /*7710*/  ISETP.NE.AND P0, PT, R2, 0x1, PT ;  /* 0x000000010200780c */ /* 0x000fe20003f05270 */
[----:B0-----:R-:W-:Y:S01]  /*7720*/  VIADD R7, R20, 0xffffffff ;  /* 0xffffffff14077836 */ /* 0x001fe20000000000 */
[----:B-1-3--:R-:W-:Y:S01]  /*7730*/  SHF.R.U64 R0, R4, R27, R5 ;  /* 0x0000001b04007219 */ /* 0x00afe20000001205 */
[----:B------:R-:W-:Y:S01]  /*7740*/  IMAD.MOV R13, RZ, RZ, -R13 ;  /* 0x000000ffff0d7224 */ /* 0x000fe200078e0a0d */
[----:B------:R-:W-:Y:S01]  /*7750*/  LOP3.LUT R5, R10, R25, RZ, 0xc0, !PT ;  /* 0x000000190a057212 */ /* 0x000fe200078ec0ff */
[----:B------:R-:W-:Y:S01]  /*7760*/  IMAD.MOV.U32 R4, RZ, RZ, 0x1 ;  /* 0x00000001ff047424 */ /* 0x000fe200078e00ff */
[----:B------:R-:W-:Y:S01]  /*7770*/  LOP3.LUT R12, R12, R7, RZ, 0xc0, !PT ;  /* 0x000000070c0c7212 */ /* 0x000fe200078ec0ff */
[----:B------:R-:W-:Y:S02]  /*7780*/  IMAD.MOV R3, RZ, RZ, -R0 ;  /* 0x000000ffff037224 */ /* 0x000fe400078e0a00 */
[----:B------:R-:W-:Y:S02]  /*7790*/  IMAD R0, R26, R0, R5 ;  /* 0x000000001a007224 */ /* 0x000fe400078e0205 */
[----:B--2---:R-:W-:-:S02]  /*77a0*/  IMAD R3, R3, R30, R14 ;  /* 0x0000001e03037224 */ /* 0x004fc400078e020e */
[----:B------:R-:W-:Y:S02]  /*77b0*/  @P0 IMAD R21, R15, R13, R24 ;  /* 0x0000000d0f150224 */ /* 0x000fe400078e0218 */
[----:B------:R-:W-:Y:S01]  /*77c0*/  IMAD R5, R3, R20, R12 ;  /* 0x0000001403057224 */ /* 0x000fe200078e020c */
[----:B------:R-:W-:Y:S01]  /*77d0*/  PRMT R3, R4, 0x7610, R3 ;  /* 0x0000761004037816 */ /* 0x000fe20000000003 */
[----:B------:R-:W-:-:S05]  /*77e0*/  IMAD R0, R0, R31, R21 ;  /* 0x0000001f00007224 */ /* 0x000fca00078e0215 */
[----:B------:R-:W-:Y:S02]  /*77f0*/  SEL R92, R5, R0, !P0 ;  /* 0x00000000055c7207 */ /* 0x000fe40004000000 */
[----:B------:R-:W-:-:S07]  /*7800*/  SEL R0, R0, R5, !P0 ;  /* 0x0000000500007207 */ /* 0x000fce0004000000 */
.L_x_159:
[----:B------:R-:W-:Y:S01]  /*7810*/  LOP3.LUT P0, RZ, R3, 0xff, RZ, 0xc0, !PT ;  /* 0x000000ff03ff7812 */ /* 0x000fe2000780c0ff */
[----:B------:R-:W-:-:S12]  /*7820*/  IMAD.MOV.U32 R96, RZ, RZ, R0 ;  /* 0x000000ffff607224 */ /* 0x000fd800078e0000 */
[----:B------:R-:W-:Y:S05]  /*7830*/  @P0 BRA `(.L_x_162) ;  /* 0xffffff9800800947 */ /* 0x000fea000383ffff */
[----:B------:R-:W-:Y:S05]  /*7840*/  EXIT ;  /* 0x000000000000794d */ /* 0x000fea0003800000 */
.L_x_7:
        /* <DEDUP_REMOVED lines=26> */
.L_x_164:
[----:B------:R-:W0:Y:S01]  /*79f0*/  LDC.64 R28, c[0x0][0x640] ;  /* 0x00019000ff1c7b82 */ /* 0x000e220000000a00 */
[-CC-:B------:R-:W-:Y:S01]  /*7a00*/  SHF.R.U64 R22, R12, R6.reuse, R13.reuse ;  /* 0x000000060c167219 */ /* 0x180fe2000000120d */
[----:B------:R-:W-:Y:S01]  /*7a10*/  IMAD.MOV.U32 R30, RZ, RZ, 0x1 ;  /* 0x00000001ff1e7424 */ /* 0x000fe200078e00ff */
[----:B------:R-:W-:Y:S02]  /*7a20*/  SHF.R.U32.HI R6, RZ, R6, R13 ;  /* 0x00000006ff067219 */ /* 0x000fe4000001160d */
        /* <DEDUP_REMOVED lines=8> */
[----:B------:R-:W-:Y:S01]  /*7ab0*/  IMAD.IADD R9, R9, 0x1, R11 ;  /* 0x0000000109097824 */ /* 0x000fe200078e020b */
[----:B0-----:R-:W-:-:S04]  /*7ac0*/  ISETP.NE.U32.AND P0, PT, R28, RZ, PT ;  /* 0x000000ff1c00720c */ /* 0x001fc80003f05070 */
[----:B------:R-:W-:Y:S02]  /*7ad0*/  ISETP.NE.AND.EX P0, PT, R29, RZ, PT, P0 ;  /* 0x000000ff1d00720c */ /* 0x000fe40003f05300 */
[----:B------:R-:W0:Y:S01]  /*7ae0*/  LDC R20, c[0x0][0x600] ;  /* 0x00018000ff147b82 */ /* 0x000e220000000800 */
[-CC-:B-1----:R-:W-:Y:S01]  /*7af0*/  SHF.R.U64 R14, R8, R10.reuse, R9.reuse ;  /* 0x0000000a080e7219 */ /* 0x182fe20000001209 */
[----:B------:R-:W-:Y:S01]  /*7b00*/  IMAD.MOV.U32 R8, RZ, RZ, -0x1 ;  /* 0xffffffffff087424 */ /* 0x000fe200078e00ff */
[----:B------:R-:W-:-:S05]  /*7b10*/  SHF.R.U32.HI R9, RZ, R10, R9 ;  /* 0x0000000aff097219 */ /* 0x000fca0000011609 */
[----:B------:R-:W1:Y:S01]  /*7b20*/  LDC R26, c[0x0][0x648] ;  /* 0x00019200ff1a7b82 */ /* 0x000e620000000800 */
[-CC-:B--2---:R-:W-:Y:S02]  /*7b30*/  SHF.R.U64 R21, R14, R12.reuse, R9.reuse ;  /* 0x0000000c0e157219 */ /* 0x184fe40000001209 */
[----:B------:R-:W-:-:S05]  /*7b40*/  SHF.R.U32.HI R6, RZ, R12, R9 ;  /* 0x0000000cff067219 */ /* 0x000fca0000011609 */
[----:B------:R-:W2:Y:S01]  /*7b50*/  LDC R27, c[0x0][0x638] ;  /* 0x00018e00ff1b7b82 */ /* 0x000ea20000000800 */
[-C--:B---3--:R-:W-:Y:S02]  /*7b60*/  SHF.L.U32 R8, R8, R25.reuse, RZ ;  /* 0x0000001908087219 */ /* 0x088fe400000006ff */
[-CC-:B------:R-:W-:Y:S02]  /*7b70*/  SHF.R.U64 R23, R21, R25.reuse, R6.reuse ;  /* 0x0000001915177219 */ /* 0x180fe40000001206 */
[----:B------:R-:W-:Y:S02]  /*7b80*/  LOP3.LUT R32, RZ, R8, RZ, 0x33, !PT ;  /* 0x00000008ff207212 */ /* 0x000fe400078e33ff */
[----:B------:R-:W-:Y:S01]  /*7b90*/  SHF.R.U32.HI R9, RZ, R25, R6 ;  /* 0x00000019ff097219 */ /* 0x000fe20000011606 */
[----:B------:R-:W3:Y:S01]  /*7ba0*/  LDC R31, c[0x0][0x610] ;  /* 0x00018400ff1f7b82 */ /* 0x000ee20000000800 */
[----:B------:R-:W-:Y:S01]  /*7bb0*/  IMAD.MOV.U32 R8, RZ, RZ, R23 ;  /* 0x000000ffff087224 */ /* 0x000fe200078e0017 */
[----:B------:R-:W-:Y:S06]  /*7bc0*/  @!P0 BRA `(.L_x_165) ;  /* 0x0000000000288947 */ /* 0x000fec0003800000 */
        /* <DEDUP_REMOVED lines=10> */
.L_x_165:
[----:B------:R-:W-:Y:S02]  /*7c70*/  ISETP.NE.AND P0, PT, R2, 0x1, PT ;  /* 0x000000010200780c */ /* 0x000fe40003f05270 */
[----:B-1----:R-:W-:Y:S01]  /*7c80*/  SHF.R.U64 R6, R8, R26, R9 ;  /* 0x0000001a08067219 */ /* 0x002fe20000001209 */
[----:B0-----:R-:W-:Y:S01]  /*7c90*/  VIADD R9, R20, 0xffffffff ;  /* 0xffffffff14097836 */ /* 0x001fe20000000000 */
[----:B------:R-:W-:Y:S02]  /*7ca0*/  SHF.L.U32 R30, R30, R25, RZ ;  /* 0x000000191e1e7219 */ /* 0x000fe400000006ff */
[----:B------:R-:W-:Y:S01]  /*7cb0*/  LOP3.LUT R5, R21, R32, RZ, 0xc0, !PT ;  /* 0x0000002015057212 */ /* 0x000fe200078ec0ff */
[----:B------:R-:W-:-:S04]  /*7cc0*/  IMAD.MOV R8, RZ, RZ, -R6 ;  /* 0x000000ffff087224 */ /* 0x000fc800078e0a06 */
[----:B------:R-:W-:Y:S01]  /*7cd0*/  IMAD R6, R30, R6, R5 ;  /* 0x000000061e067224 */ /* 0x000fe200078e0205 */
[----:B------:R-:W-:Y:S01]  /*7ce0*/  LOP3.LUT R5, R14, R9, RZ, 0xc0, !PT ;  /* 0x000000090e057212 */ /* 0x000fe200078ec0ff */
[----:B------:R-:W-:Y:S02]  /*7cf0*/  @P0 IMAD R3, R7, R24, R4 ;  /* 0x0000001807030224 */ /* 0x000fe400078e0204 */
[----:B--2---:R-:W-:Y:S02]  /*7d00*/  IMAD R4, R8, R27, R23 ;  /* 0x0000001b08047224 */ /* 0x004fe400078e0217 */
[----:B---3--:R-:W-:Y:S02]  /*7d10*/  IMAD R3, R6, R31, R3 ;  /* 0x0000001f06037224 */ /* 0x008fe400078e0203 */
[----:B------:R-:W-:Y:S02]  /*7d20*/  IMAD R4, R4, R20, R5 ;  /* 0x0000001404047224 */ /* 0x000fe400078e0205 */
[----:B------:R-:W-:-:S02]  /*7d30*/  IMAD.MOV.U32 R8, RZ, RZ, 0x1 ;  /* 0x00000001ff087424 */ /* 0x000fc400078e00ff */
[----:B------:R-:W-:Y:S01]  /*7d40*/  IMAD.MOV.U32 R6, RZ, RZ, R22 ;  /* 0x000000ffff067224 */ /* 0x000fe200078e0016 */
[----:B------:R-:W-:Y:S02]  /*7d50*/  SEL R20, R4, R3, !P0 ;  /* 0x0000000304147207 */ /* 0x000fe40004000000 */
[----:B------:R-:W-:-:S07]  /*7d60*/  SEL R21, R3, R4, !P0 ;  /* 0x0000000403157207 */ /* 0x000fce0004000000 */
.L_x_163:
[----:B------:R-:W-:-:S08]  /*7d70*/  NOP ;  /* 0x0000000000007918 */ /* 0x000fd00000000000 */
[----:B------:R-:W0:-:S00]  /*7d80*/  USETMAXREG.DEALLOC.CTAPOOL 0x28 ;  /* 0x00000028000079c8 */ /* 0x000e0000080e0500 */
[----:B0-----:R-:W-:-:S13]  /*7d90*/  ISETP.NE.AND P0, PT, R0, RZ, PT ;  /* 0x000000ff0000720c */ /* 0x001fda0003f05270 */
[----:B------:R-:W-:Y:S05]  /*7da0*/  @P0 EXIT ;  /* 0x000000000000094d */ /* 0x000fea0003800000 */
[----:B------:R-:W-:Y:S01]  /*7db0*/  LOP3.LUT P0, RZ, R8, 0xff, RZ, 0xc0, !PT ;  /* 0x000000ff08ff7812 */ /* 0x000fe2000780c0ff */
[----:B------:R-:W-:Y:S02]  /*7dc0*/  IMAD.MOV.U32 R0, RZ, RZ, 0x1 ;  /* 0x00000001ff007424 */ /* 0x000fe400078e00ff */
[----:B------:R-:W-:-:S10]  /*7dd0*/  IMAD.MOV.U32 R3, RZ, RZ, RZ ;  /* 0x000000ffff037224 */ /* 0x000fd400078e00ff */
[----:B------:R-:W-:Y:S05]  /*7de0*/  @!P0 BRA `(.L_x_166) ;  /* 0x0000000c00448947 */ /* 0x000fea0003800000 */
[----:B------:R-:W0:Y:S01]  /*7df0*/  LDC R0, c[0x0][0x28c] ;  /* 0x0000a300ff007b82 */ /* 0x000e220000000800 */
[----:B------:R-:W1:Y:S01]  /*7e00*/  S2R R12, SR_CgaCtaId ;  /* 0x00000000000c7919 */ /* 0x000e620000008800 */
[----:B------:R-:W-:Y:S01]  /*7e10*/  ULDC UR5, c[0x0][0x600] ;  /* 0x0001800000057ab9 */ /* 0x000fe20000000800 */
[----:B------:R-:W-:Y:S01]  /*7e20*/  ULDC UR4, c[0x0][0xc] ;  /* 0x0000030000047ab9 */ /* 0x000fe20000000800 */
[----:B------:R-:W-:Y:S01]  /*7e30*/  UIADD3 UR16, UR5, -0x1, URZ ;  /* 0xffffffff05107890 */ /* 0x000fe2000fffe03f */
[----:B------:R-:W-:Y:S01]  /*7e40*/  BSSY B0, `(.L_x_166) ;  /* 0x00000cb000007945 */ /* 0x000fe20003800000 */
[----:B------:R-:W-:Y:S01]  /*7e50*/  ULDC UR6, c[0x0][0x658] ;  /* 0x0001960000067ab9 */ /* 0x000fe20000000800 */
[----:B------:R-:W-:Y:S01]  /*7e60*/  ULDC UR5, c[0x0][0x10] ;  /* 0x0000040000057ab9 */ /* 0x000fe20000000800 */
[----:B------:R-:W-:Y:S01]  /*7e70*/  UMOV UR7, 0xffffffff ;  /* 0xffffffff00077882 */ /* 0x000fe20000000000 */
[----:B------:R-:W-:Y:S01]  /*7e80*/  UMOV UR8, 0x1 ;  /* 0x0000000100087882 */ /* 0x000fe20000000000 */
[----:B------:R-:W-:Y:S01]  /*7e90*/  UIMAD.WIDE.U32 UR4, UR4, UR5, URZ ;  /* 0x00000005040472a5 */ /* 0x000fe2000f8e003f */
[----:B------:R-:W-:Y:S01]  /*7ea0*/  IMAD.MOV.U32 R9, RZ, RZ, 0x1 ;  /* 0x00000001ff097424 */ /* 0x000fe200078e00ff */
[----:B------:R-:W-:Y:S01]  /*7eb0*/  USHF.L.U32 UR7, UR7, UR6, URZ ;  /* 0x0000000607077299 */ /* 0x000fe2000800063f */
[----:B------:R-:W-:Y:S01]  /*7ec0*/  LOP3.LUT R8, R19, 0x2, RZ, 0xfc, !PT ;  /* 0x0000000213087812 */ /* 0x000fe200078efcff */
[----:B------:R-:W-:-:S02]  /*7ed0*/  USHF.L.U32 UR18, UR8, UR6, URZ ;  /* 0x0000000608127299 */ /* 0x000fc4000800063f */
[----:B------:R-:W-:Y:S01]  /*7ee0*/  ULOP3.LUT UR17, URZ, UR7, URZ, 0x33, !UPT ;  /* 0x000000073f117292 */ /* 0x000fe2000f8e333f */
[----:B------:R-:W-:Y:S01]  /*7ef0*/  ULDC UR6, c[0x0][0x14] ;  /* 0x0000050000067ab9 */ /* 0x000fe20000000800 */
[----:B------:R-:W-:Y:S01]  /*7f00*/  ULDC.64 UR22, c[0x0][0x198] ;  /* 0x0000660000167ab9 */ /* 0x000fe20000000a00 */
[----:B------:R-:W-:Y:S02]  /*7f10*/  UIMAD.WIDE.U32 UR20, UR4, UR6, URZ ;  /* 0x00000006041472a5 */ /* 0x000fe4000f8e003f */
[----:B------:R-:W-:Y:S01]  /*7f20*/  UIMAD UR13, UR5, UR6, URZ ;  /* 0x00000006050d72a4 */ /* 0x000fe2000f8e023f */
[----:B0-----:R-:W-:-:S03]  /*7f30*/  VIADD R0, R0, 0x3f ;  /* 0x0000003f00007836 */ /* 0x001fc60000000000 */
[----:B------:R-:W-:Y:S02]  /*7f40*/  UIADD3 UR13, UR21, UR13, URZ ;  /* 0x0000000d150d7290 */ /* 0x000fe4000fffe03f */
[----:B------:R-:W-:-:S04]  /*7f50*/  SHF.R.S32.HI R3, RZ, 0x1f, R0 ;  /* 0x0000001fff037819 */ /* 0x000fc80000011400 */
[----:B------:R-:W-:Y:S01]  /*7f60*/  LEA.HI R10, R3, R0, RZ, 0x6 ;  /* 0x00000000030a7211 */ /* 0x000fe200078f30ff */
[C---:B-1----:R-:W-:Y:S02]  /*7f70*/  IMAD.SHL.U32 R11, R12.reuse, 0x10, RZ ;  /* 0x000000100c0b7824 */ /* 0x042fe400078e00ff */
[----:B------:R-:W-:Y:S01]  /*7f80*/  IMAD.SHL.U32 R12, R12, 0x400, RZ ;  /* 0x000004000c0c7824 */ /* 0x000fe200078e00ff */
[----:B------:R-:W-:Y:S01]  /*7f90*/  SHF.R.S32.HI R10, RZ, 0x6, R10 ;  /* 0x00000006ff0a7819 */ /* 0x000fe2000001140a */
[----:B------:R-:W-:Y:S01]  /*7fa0*/  IMAD.MOV.U32 R0, RZ, RZ, 0x1 ;  /* 0x00000001ff007424 */ /* 0x000fe200078e00ff */
[----:B------:R-:W-:Y:S01]  /*7fb0*/  LOP3.LUT R11, R11, 0x30, RZ, 0xc0, !PT ;  /* 0x000000300b0b7812 */ /* 0x000fe200078ec0ff */
[----:B------:R-:W-:Y:S01]  /*7fc0*/  IMAD.MOV.U32 R3, RZ, RZ, RZ ;  /* 0x000000ffff037224 */ /* 0x000fe200078e00ff */
[----:B------:R-:W-:Y:S01]  /*7fd0*/  LOP3.LUT R12, R12, 0xc00, RZ, 0xc0, !PT ;  /* 0x00000c000c0c7812 */ /* 0x000fe200078ec0ff */
[----:B------:R-:W-:-:S07]  /*7fe0*/  VIADD R13, R10, 0x1 ;  /* 0x000000010a0d7836 */ /* 0x000fce0000000000 */
.L_x_177:
[----:B------:R-:W-:-:S03]  /*7ff0*/  UMOV UR4, 0xffffffff ;  /* 0xffffffff00047882 */ /* 0x000fc60000000000 */
[----:B------:R-:W-:Y:S05]  /*8000*/  BRA.DIV UR4, `(.L_x_167) ;  /* 0x0000000e04c87947 */ /* 0x000fea000b800000 */
[----:B------:R-:W-:-:S13]  /*8010*/  ELECT P6, URZ, PT ;  /* 0x00000000003f782f */ /* 0x000fda00038c0000 */
.L_x_189:
[----:B------:R-:W0:Y:S01]  /*8020*/  LDC R4, c[0x0][0x28c] ;  /* 0x0000a300ff047b82 */ /* 0x000e220000000800 */
[----:B------:R-:W-:Y:S01]  /*8030*/  BSSY B1, `(.L_x_168) ;  /* 0x0000038000017945 */ /* 0x000fe20003800000 */
[----:B0-----:R-:W-:-:S13]  /*8040*/  ISETP.LT.OR P6, PT, R4, 0x1, !P6 ;  /* 0x000000010400780c */ /* 0x001fda00077c1670 */
[----:B------:R-:W-:Y:S05]  /*8050*/  @P6 BRA `(.L_x_169) ;  /* 0x0000000000d46947 */ /* 0x000fea0003800000 */
[----:B------:R-:W-:Y:S02]  /*8060*/  IMAD.SHL.U32 R21, R21, 0x100, RZ ;  /* 0x0000010015157824 */ /* 0x000fe400078e00ff */
[----:B------:R-:W-:Y:S02]  /*8070*/  IMAD R20, R20, 0x40, R11 ;  /* 0x0000004014147824 */ /* 0x000fe400078e020b */
[----:B------:R-:W-:Y:S02]  /*8080*/  IMAD.MOV.U32 R24, RZ, RZ, RZ ;  /* 0x000000ffff187224 */ /* 0x000fe400078e00ff */
[----:B------:R-:W-:Y:S02]  /*8090*/  IMAD.MOV.U32 R4, RZ, RZ, R13 ;  /* 0x000000ffff047224 */ /* 0x000fe400078e000d */
[----:B------:R-:W-:Y:S02]  /*80a0*/  IMAD.MOV.U32 R5, RZ, RZ, R0 ;  /* 0x000000ffff057224 */ /* 0x000fe400078e0000 */
[----:B------:R-:W-:-:S07]  /*80b0*/  IMAD.MOV.U32 R7, RZ, RZ, R3 ;  /* 0x000000ffff077224 */ /* 0x000fce00078e0003 */
.L_x_172:
[----:B------:R-:W0:Y:S01]  /*80c0*/  S2R R15, SR_CgaCtaId ;  /* 0x00000000000f7919 */ /* 0x000e220000008800 */
[----:B------:R-:W-:Y:S02]  /*80d0*/  MOV R14, 0x400 ;  /* 0x00000400000e7802 */ /* 0x000fe40000000f00 */
[----:B------:R-:W-:Y:S02]  /*80e0*/  LOP3.LUT P1, RZ, R18, 0x7f, RZ, 0xc0, !PT ;  /* 0x0000007f12ff7812 */ /* 0x000fe4000782c0ff */
[----:B0-----:R-:W-:Y:S02]  /*80f0*/  LEA R22, R15, R14, 0x18 ;  /* 0x0000000e0f167211 */ /* 0x001fe400078ec0ff */
[----:B------:R-:W-:-:S09]  /*8100*/  SHF.L.U32 R14, R5, 0x1f, RZ ;  /* 0x0000001f050e7819 */ /* 0x000fd200000006ff */
[----:B------:R-:W0:Y:S01]  /*8110*/  @!P1 LDC R15, c[0x0][0x500] ;  /* 0x00014000ff0f9b82 */ /* 0x000e220000000800 */
[----:B------:R-:W-:-:S04]  /*8120*/  IMAD R23, R7, 0x8, R22 ;  /* 0x0000000807177824 */ /* 0x000fc800078e0216 */
[----:B------:R-:W1:Y:S02]  /*8130*/  SYNCS.PHASECHK.TRANS64.TRYWAIT P0, [R23+URZ+0x28], R14 ;  /* 0x0000280e170075a7 */ /* 0x000e64000800017f */
[----:B-1----:R-:W-:Y:S05]  /*8140*/  @!P0 BRA `(.L_x_170) ;  /* 0x0000000c00988947 */ /* 0x002fea0003800000 */
.L_x_190:
[----:B-1----:R-:W-:Y:S01]  /*8150*/  PRMT R14, R8, 0x9910, RZ ;  /* 0x00009910080e7816 */ /* 0x002fe200000000ff */
[----:B0-----:R0:W-:Y:S03]  /*8160*/  @!P1 SYNCS.ARRIVE.TRANS64 RZ, [R23+URZ], R15 ;  /* 0x0000000f17ff99a7 */ /* 0x0011e6000800003f */
[----:B------:R-:W-:-:S13]  /*8170*/  ISETP.NE.AND P0, PT, R14, 0x2, PT ;  /* 0x000000020e00780c */ /* 0x000fda0003f05270 */
[----:B0-----:R-:W-:Y:S05]  /*8180*/  @P0 BRA `(.L_x_171) ;  /* 0x0000000000040947 */ /* 0x001fea0003800000 */
[----:B------:R-:W-:Y:S01]  /*8190*/  BPT.TRAP 0x1 ;  /* 0x000000040000795c */ /* 0x000fe20000300000 */
.L_x_171:
[----:B------:R-:W-:Y:S01]  /*81a0*/  IMAD R14, R7, 0x1000, R12 ;  /* 0x00001000070e7824 */ /* 0x000fe200078e020c */
[----:B------:R-:W-:Y:S01]  /*81b0*/  R2UR UR9, R23 ;  /* 0x00000000170972ca */ /* 0x000fe200000e0000 */
[--C-:B------:R-:W-:Y:S01]  /*81c0*/  IMAD R15, R7, 0x8000, R22.reuse ;  /* 0x00008000070f7824 */ /* 0x100fe200078e0216 */
[----:B------:R-:W-:Y:S01]  /*81d0*/  UIADD3 UR4, UP0, UR22, 0xf0, URZ ;  /* 0x000000f016047890 */ /* 0x000fe2000ff1e03f */
[----:B------:R-:W-:Y:S01]  /*81e0*/  IMAD R14, R14, 0x2, R22 ;  /* 0x000000020e0e7824 */ /* 0x000fe200078e0216 */
[----:B------:R-:W-:Y:S01]  /*81f0*/  R2UR UR11, R21 ;  /* 0x00000000150b72ca */ /* 0x000fe200000e0000 */
[----:B------:R-:W-:Y:S01]  /*8200*/  VIADD R4, R4, 0xffffffff ;  /* 0xffffffff04047836 */ /* 0x000fe20000000000 */
[----:B------:R-:W-:Y:S01]  /*8210*/  R2UR UR5, R15 ;  /* 0x000000000f0572ca */ /* 0x000fe200000e0000 */
[----:B------:R-:W-:Y:S01]  /*8220*/  UIADD3 UR24, UP1, UR22, 0x1f0, URZ ;  /* 0x000001f016187890 */ /* 0x000fe2000ff3e03f */
[----:B------:R-:W-:Y:S01]  /*8230*/  R2UR UR8, R14 ;  /* 0x000000000e0872ca */ /* 0x000fe200000e0000 */
[----:B------:R-:W-:Y:S01]  /*8240*/  VIADD R7, R7, 0x1 ;  /* 0x0000000107077836 */ /* 0x000fe20000000000 */
[----:B------:R-:W-:Y:S01]  /*8250*/  R2UR UR10, R24 ;  /* 0x00000000180a72ca */ /* 0x000fe200000e0000 */
[----:B------:R-:W-:Y:S01]  /*8260*/  UIADD3.X UR25, URZ, UR23, URZ, UP1, !UPT ;  /* 0x000000173f197290 */ /* 0x000fe20008ffe43f */
[----:B------:R-:W-:Y:S01]  /*8270*/  R2UR UR12, R6 ;  /* 0x00000000060c72ca */ /* 0x000fe200000e0000 */
[----:B------:R-:W-:Y:S01]  /*8280*/  UMOV UR6, 0x0 ;  /* 0x0000000000067882 */ /* 0x000fe20000000000 */
[----:B------:R-:W-:Y:S01]  /*8290*/  R2UR UR19, R20 ;  /* 0x00000000141372ca */ /* 0x000fe200000e0000 */
[----:B------:R-:W-:Y:S01]  /*82a0*/  UMOV UR7, 0x10000000 ;  /* 0x1000000000077882 */ /* 0x000fe20000000000 */
[----:B------:R-:W-:Y:S01]  /*82b0*/  ISETP.GT.AND P1, PT, R4, 0x1, PT ;  /* 0x000000010400780c */ /* 0x000fe20003f24270 */
[----:B------:R-:W-:Y:S01]  /*82c0*/  UMOV UR26, 0xf0000 ;  /* 0x000f0000001a7882 */ /* 0x000fe20000000000 */
[C---:B------:R-:W-:Y:S01]  /*82d0*/  ISETP.NE.AND P0, PT, R7.reuse, 0x5, PT ;  /* 0x000000050700780c */ /* 0x040fe20003f05270 */
[----:B------:R-:W-:Y:S01]  /*82e0*/  UIADD3 UR14, UR5, 0x100, URZ ;  /* 0x00000100050e7890 */ /* 0x000fe2000fffe03f */
[----:B------:R-:W-:Y:S01]  /*82f0*/  VIADD R24, R24, 0x40 ;  /* 0x0000004018187836 */ /* 0x000fe20000000000 */
[----:B------:R-:W-:Y:S01]  /*8300*/  UIADD3.X UR5, URZ, UR23, URZ, UP0, !UPT ;  /* 0x000000173f057290 */ /* 0x000fe200087fe43f */
[----:B------:R-:W-:Y:S01]  /*8310*/  SEL R14, RZ, 0x1, P0 ;  /* 0x00000001ff0e7807 */ /* 0x000fe20000000000 */
[----:B------:R-:W-:Y:S01]  /*8320*/  UIADD3 UR15, UR8, 0x28100, URZ ;  /* 0x00028100080f7890 */ /* 0x000fe2000fffe03f */
[----:B------:R-:W-:-:S02]  /*8330*/  SEL R7, R7, RZ, P0 ;  /* 0x000000ff07077207 */ /* 0x000fc40000000000 */
[----:B------:R-:W-:Y:S01]  /*8340*/  UMOV UR8, UR14 ;  /* 0x0000000e00087c82 */ /* 0x000fe20008000000 */
[----:B------:R-:W-:-:S03]  /*8350*/  LOP3.LUT R5, R5, R14, RZ, 0x3c, !PT ;  /* 0x0000000e05057212 */ /* 0x000fc600078e3cff */
[----:B------:R0:W-:Y:S02]  /*8360*/  UTMALDG.3D [UR8], [UR4], desc[UR6] ;  /* 0x00000608040075b4 */ /* 0x0001e40008011000 */
[----:B0-----:R-:W-:Y:S01]  /*8370*/  UMOV UR8, UR15 ;  /* 0x0000000f00087c82 */ /* 0x001fe20008000000 */
[----:B------:R-:W-:Y:S02]  /*8380*/  UMOV UR11, UR19 ;  /* 0x00000013000b7c82 */ /* 0x000fe40008000000 */
[----:B------:R0:W-:Y:S02]  /*8390*/  UTMALDG.3D.MULTICAST [UR8], [UR24], UR26, desc[UR6] ;  /* 0x00000608180073b4 */ /* 0x0001e4000801181a */
[----:B0-----:R-:W-:Y:S05]  /*83a0*/  @P1 BRA `(.L_x_172) ;  /* 0xfffffffc00441947 */ /* 0x001fea000383ffff */
.L_x_169:
[----:B------:R-:W-:Y:S05]  /*83b0*/  BSYNC B1 ;  /* 0x0000000000017941 */ /* 0x000fea0003800000 */
.L_x_168:
[----:B------:R-:W-:Y:S01]  /*83c0*/  LOP3.LUT P1, RZ, R9, 0xff, RZ, 0xc0, !PT ;  /* 0x000000ff09ff7812 */ /* 0x000fe2000782c0ff */
[C---:B------:R-:W-:Y:S01]  /*83d0*/  IMAD.IADD R6, R10.reuse, 0x1, R3 ;  /* 0x000000010a067824 */ /* 0x040fe200078e0203 */
[----:B------:R-:W-:Y:S01]  /*83e0*/  ULDC.64 UR4, c[0x0][0x650] ;  /* 0x0001940000047ab9 */ /* 0x000fe20000000a00 */
[----:B------:R-:W-:Y:S01]  /*83f0*/  ISETP.GE.U32.AND P2, PT, R10, 0x5, PT ;  /* 0x000000050a00780c */ /* 0x000fe20003f46070 */
[----:B------:R-:W-:Y:S01]  /*8400*/  BSSY B1, `(.L_x_173) ;  /* 0x000006c000017945 */ /* 0x000fe20003800000 */
[----:B------:R-:W-:Y:S01]  /*8410*/  IMAD.MOV.U32 R21, RZ, RZ, -0x1 ;  /* 0xffffffffff157424 */ /* 0x000fe200078e00ff */
[----:B------:R-:W-:Y:S01]  /*8420*/  ISETP.GT.U32.AND P0, PT, R6, 0x4, PT ;  /* 0x000000040600780c */ /* 0x000fe20003f04070 */
[----:B------:R-:W-:Y:S01]  /*8430*/  IMAD.MOV.U32 R20, RZ, RZ, -0x1 ;  /* 0xffffffffff147424 */ /* 0x000fe200078e00ff */
[----:B------:R-:W-:Y:S02]  /*8440*/  PRMT R9, RZ, 0x7610, R9 ;  /* 0x00007610ff097816 */ /* 0x000fe40000000009 */
[----:B------:R-:W-:-:S03]  /*8450*/  ISETP.LT.U32.AND P0, PT, R10, 0x5, P0 ;  /* 0x000000050a00780c */ /* 0x000fc60000701070 */
[----:B------:R-:W0:Y:S01]  /*8460*/  @P1 S2R R5, SR_CgaCtaId ;  /* 0x0000000000051919 */ /* 0x000e220000008800 */
[----:B------:R-:W-:-:S04]  /*8470*/  @P1 MOV R4, 0x400 ;  /* 0x0000040000041802 */ /* 0x000fc80000000f00 */
[----:B0-----:R-:W-:Y:S01]  /*8480*/  @P1 LEA R3, R5, R4, 0x18 ;  /* 0x0000000405031211 */ /* 0x001fe200078ec0ff */
[----:B------:R-:W-:-:S03]  /*8490*/  IMAD.WIDE.U32 R4, R6, -0x33333333, RZ ;  /* 0xcccccccd06047825 */ /* 0x000fc600078e00ff */
[----:B------:R0:W-:Y:S01]  /*84a0*/  @P1 SYNCS.ARRIVE.TRANS64.A1T0 RZ, [R3+URZ+0x68], RZ ;  /* 0x000068ff03ff19a7 */ /* 0x0001e2000810003f */
[----:B------:R-:W-:Y:S02]  /*84b0*/  IADD3 R16, P1, R16, UR20, RZ ;  /* 0x0000001410107c10 */ /* 0x000fe4000ff3e0ff */
[----:B------:R-:W-:Y:S02]  /*84c0*/  SHF.R.U32.HI R5, RZ, 0x2, R5 ;  /* 0x00000002ff057819 */ /* 0x000fe40000011605 */
[----:B------:R-:W-:Y:S02]  /*84d0*/  IADD3.X R17, R17, UR13, RZ, P1, !PT ;  /* 0x0000000d11117c10 */ /* 0x000fe40008ffe4ff */
[----:B------:R-:W-:Y:S02]  /*84e0*/  PRMT R4, RZ, 0x7610, R4 ;  /* 0x00007610ff047816 */ /* 0x000fe40000000004 */
[----:B0-----:R-:W-:Y:S02]  /*84f0*/  SEL R3, RZ, 0x1, !P0 ;  /* 0x00000001ff037807 */ /* 0x001fe40004000000 */
[----:B------:R-:W-:-:S02]  /*8500*/  ISETP.GE.U32.AND P0, PT, R16, UR4, PT ;  /* 0x0000000410007c0c */ /* 0x000fc4000bf06070 */
[----:B------:R-:W-:Y:S01]  /*8510*/  LOP3.LUT R0, R0, R3, RZ, 0x3c, !PT ;  /* 0x0000000300007212 */ /* 0x000fe200078e3cff */
[----:B------:R-:W-:Y:S01]  /*8520*/  IMAD R3, R5, -0x5, R6 ;  /* 0xfffffffb05037824 */ /* 0x000fe200078e0206 */
[----:B------:R-:W-:Y:S01]  /*8530*/  ISETP.GE.U32.AND.EX P0, PT, R17, UR5, PT, P0 ;  /* 0x0000000511007c0c */ /* 0x000fe2000bf06100 */
[----:B------:R-:W-:Y:S01]  /*8540*/  IMAD.MOV.U32 R6, RZ, RZ, -0x1 ;  /* 0xffffffffff067424 */ /* 0x000fe200078e00ff */
[----:B------:R-:W-:-:S11]  /*8550*/  @P2 LOP3.LUT R0, R0, 0x1, R5, 0x78, !PT ;  /* 0x0000000100002812 */ /* 0x000fd600078e7805 */
[----:B------:R-:W-:Y:S05]  /*8560*/  @P0 BRA `(.L_x_174) ;  /* 0x0000000400540947 */ /* 0x000fea0003800000 */
[----:B------:R-:W0:Y:S01]  /*8570*/  S2R R15, SR_CTAID.X ;  /* 0x00000000000f7919 */ /* 0x000e220000002500 */
[----:B------:R-:W-:Y:S01]  /*8580*/  ULDC.64 UR4, c[0x0][0x628] ;  /* 0x00018a0000047ab9 */ /* 0x000fe20000000a00 */
[----:B------:R-:W-:Y:S01]  /*8590*/  ULDC UR7, c[0x0][0x630] ;  /* 0x00018c0000077ab9 */ /* 0x000fe20000000800 */
[----:B------:R-:W-:Y:S01]  /*85a0*/  ISETP.NE.U32.AND P0, PT, RZ, UR4, PT ;  /* 0x00000004ff007c0c */ /* 0x000fe2000bf05070 */
[----:B------:R-:W1:Y:S01]  /*85b0*/  S2R R20, SR_CTAID.Y ;  /* 0x0000000000147919 */ /* 0x000e620000002600 */
[----:B------:R-:W-:Y:S01]  /*85c0*/  ULDC UR8, c[0x0][0x150] ;  /* 0x0000540000087ab9 */ /* 0x000fe20000000800 */
[----:B------:R-:W-:Y:S01]  /*85d0*/  IMAD.MOV.U32 R4, RZ, RZ, R16 ;  /* 0x000000ffff047224 */ /* 0x000fe200078e0010 */
[----:B------:R-:W-:Y:S01]  /*85e0*/  ISETP.NE.AND.EX P0, PT, RZ, UR5, PT, P0 ;  /* 0x00000005ff007c0c */ /* 0x000fe2000bf05300 */
[----:B------:R-:W-:Y:S01]  /*85f0*/  IMAD.MOV.U32 R5, RZ, RZ, R17 ;  /* 0x000000ffff057224 */ /* 0x000fe200078e0011 */
[----:B0-----:R-:W-:-:S11]  /*8600*/  I2FP.F32.U32 R22, R15 ;  /* 0x0000000f00167245 */ /* 0x001fd60000201000 */
[----:B------:R-:W-:Y:S05]  /*8610*/  @!P0 BRA `(.L_x_175) ;  /* 0x0000000000288947 */ /* 0x000fea0003800000 */
[----:B------:R-:W-:Y:S02]  /*8620*/  ULDC UR6, c[0x0][0x634] ;  /* 0x00018d0000067ab9 */ /* 0x000fe40000000800 */
[----:B------:R-:W-:-:S05]  /*8630*/  IADD3 R5, P0, R16, UR6, RZ ;  /* 0x0000000610057c10 */ /* 0x000fca000ff1e0ff */
[----:B------:R-:W-:-:S04]  /*8640*/  IMAD.X R21, RZ, RZ, R17, P0 ;  /* 0x000000ffff157224 */ /* 0x000fc800000e0611 */
[----:B------:R-:W-:-:S04]  /*8650*/  IMAD.WIDE.U32 R6, R21, UR4, RZ ;  /* 0x0000000415067c25 */ /* 0x000fc8000f8e00ff */
[----:B------:R-:W-:-:S04]  /*8660*/  IMAD.WIDE.U32 R6, P0, R5, UR5, R6 ;  /* 0x0000000505067c25 */ /* 0x000fc8000f800006 */
[----:B------:R-:W-:-:S04]  /*8670*/  IMAD.WIDE.U32 R4, R5, UR4, RZ ;  /* 0x0000000405047c25 */ /* 0x000fc8000f8e00ff */
[----:B------:R-:W-:Y:S01]  /*8680*/  IMAD.MOV.U32 R4, RZ, RZ, R7 ;  /* 0x000000ffff047224 */ /* 0x000fe200078e0007 */
[----:B------:R-:W-:Y:S01]  /*8690*/  IADD3 RZ, P1, R5, R6, RZ ;  /* 0x0000000605ff7210 */ /* 0x000fe20007f3e0ff */
[----:B------:R-:W-:-:S04]  /*86a0*/  IMAD.X R5, RZ, RZ, RZ, P0 ;  /* 0x000000ffff057224 */ /* 0x000fc800000e06ff */
[----:B------:R-:W-:-:S08]  /*86b0*/  IMAD.WIDE.U32.X R4, R21, UR5, R4, P1 ;  /* 0x0000000515047c25 */ /* 0x000fd000088e0404 */
.L_x_175:
[--C-:B------:R-:W-:Y:S01]  /*86c0*/  SHF.R.U64 R14, R4, UR7, R5.reuse ;  /* 0x00000007040e7c19 */ /* 0x100fe20008001205 */
[----:B------:R-:W-:Y:S01]  /*86d0*/  FMUL R22, R22, UR8 ;  /* 0x0000000816167c20 */ /* 0x000fe20008400000 */
[----:B------:R-:W-:Y:S01]  /*86e0*/  SHF.R.U32.HI R4, RZ, UR7, R5 ;  /* 0x00000007ff047c19 */ /* 0x000fe20008011605 */
[----:B------:R-:W0:Y:S01]  /*86f0*/  LDC R6, c[0x0][0x144] ;  /* 0x00005100ff067b82 */ /* 0x000e220000000800 */
[----:B------:R-:W-:Y:S01]  /*8700*/  IADD3 R5, P0, RZ, -R14, RZ ;  /* 0x8000000eff057210 */ /* 0x000fe20007f1e0ff */
[----:B------:R-:W-:Y:S01]  /*8710*/  ULDC UR6, c[0x0][0x154] ;  /* 0x0000550000067ab9 */ /* 0x000fe20000000800 */
[----:B-1----:R-:W-:Y:S01]  /*8720*/  I2FP.F32.U32 R7, R20 ;  /* 0x0000001400077245 */ /* 0x002fe20000201000 */
[----:B------:R-:W1:Y:S01]  /*8730*/  F2I.U32.TRUNC.NTZ R22, R22 ;  /* 0x0000001600167305 */ /* 0x000e62000020f000 */
[----:B------:R-:W-:Y:S01]  /*8740*/  ULDC.64 UR4, c[0x0][0x620] ;  /* 0x0001880000047ab9 */ /* 0x000fe20000000a00 */
[----:B------:R-:W-:Y:S01]  /*8750*/  IMAD.X R4, RZ, RZ, ~R4, P0 ;  /* 0x000000ffff047224 */ /* 0x000fe200000e0e04 */
[----:B------:R-:W-:Y:S01]  /*8760*/  ISETP.NE.AND P2, PT, R2, 0x1, PT ;  /* 0x000000010200780c */ /* 0x000fe20003f45270 */
[----:B------:R-:W-:Y:S01]  /*8770*/  FMUL R23, R7, UR6 ;  /* 0x0000000607177c20 */ /* 0x000fe20008400000 */
[----:B------:R-:W2:Y:S01]  /*8780*/  LDC R25, c[0x0][0x148] ;  /* 0x00005200ff197b82 */ /* 0x000ea20000000800 */
[----:B------:R-:W-:Y:S01]  /*8790*/  IMAD R4, R4, UR4, RZ ;  /* 0x0000000404047c24 */ /* 0x000fe2000f8e02ff */
[----:B------:R-:W-:-:S02]  /*87a0*/  ULDC.64 UR6, c[0x0][0x640] ;  /* 0x0001900000067ab9 */ /* 0x000fc40000000a00 */
[----:B------:R-:W-:Y:S01]  /*87b0*/  ISETP.NE.U32.AND P0, PT, RZ, UR6, PT ;  /* 0x00000006ff007c0c */ /* 0x000fe2000bf05070 */
[----:B------:R-:W3:Y:S01]  /*87c0*/  F2I.U32.TRUNC.NTZ R23, R23 ;  /* 0x0000001700177305 */ /* 0x000ee2000020f000 */
[C---:B------:R-:W-:Y:S02]  /*87d0*/  IMAD R7, R5.reuse, UR5, R4 ;  /* 0x0000000505077c24 */ /* 0x040fe4000f8e0204 */
[----:B------:R-:W-:Y:S01]  /*87e0*/  IMAD.WIDE.U32 R4, R5, UR4, R16 ;  /* 0x0000000405047c25 */ /* 0x000fe2000f8e0010 */
[----:B------:R-:W-:Y:S01]  /*87f0*/  ULDC UR4, c[0x0][0x618] ;  /* 0x0001860000047ab9 */ /* 0x000fe20000000800 */
[----:B------:R-:W-:Y:S02]  /*8800*/  ISETP.NE.AND.EX P0, PT, RZ, UR7, PT, P0 ;  /* 0x00000007ff007c0c */ /* 0x000fe4000bf05300 */
[----:B------:R-:W-:Y:S02]  /*8810*/  IMAD.IADD R5, R5, 0x1, R7 ;  /* 0x0000000105057824 */ /* 0x000fe400078e0207 */
[----:B-1----:R-:W-:-:S03]  /*8820*/  IMAD.MOV R22, RZ, RZ, -R22 ;  /* 0x000000ffff167224 */ /* 0x002fc600078e0a16 */
[----:B------:R-:W-:Y:S01]  /*8830*/  SHF.R.U64 R21, R4, UR4, R5 ;  /* 0x0000000404157c19 */ /* 0x000fe20008001205 */
[----:B0-----:R-:W-:Y:S01]  /*8840*/  IMAD R15, R6, R22, R15 ;  /* 0x00000016060f7224 */ /* 0x001fe200078e020f */
[----:B------:R-:W-:Y:S01]  /*8850*/  SHF.R.U32.HI R4, RZ, UR4, R5 ;  /* 0x00000004ff047c19 */ /* 0x000fe20008011605 */
[----:B------:R-:W-:Y:S01]  /*8860*/  ULDC UR4, c[0x0][0x608] ;  /* 0x0001820000047ab9 */ /* 0x000fe20000000800 */
[----:B---3--:R-:W-:Y:S02]  /*8870*/  IMAD.MOV R6, RZ, RZ, -R23 ;  /* 0x000000ffff067224 */ /* 0x008fe400078e0a17 */
[--C-:B------:R-:W-:Y:S02]  /*8880*/  SHF.R.U64 R22, R21, UR4, R4.reuse ;  /* 0x0000000415167c19 */ /* 0x100fe40008001204 */
[----:B------:R-:W-:Y:S01]  /*8890*/  SHF.R.U32.HI R5, RZ, UR4, R4 ;  /* 0x00000004ff057c19 */ /* 0x000fe20008011604 */
[----:B------:R-:W-:Y:S01]  /*88a0*/  ULDC UR4, c[0x0][0x658] ;  /* 0x0001960000047ab9 */ /* 0x000fe20000000800 */
[----:B--2---:R-:W-:-:S02]  /*88b0*/  @P2 IMAD R15, R25, R6, R20 ;  /* 0x00000006190f2224 */ /* 0x004fc400078e0214 */
[--C-:B------:R-:W-:Y:S02]  /*88c0*/  SHF.R.U64 R20, R22, UR4, R5.reuse ;  /* 0x0000000416147c19 */ /* 0x100fe40008001205 */
[----:B------:R-:W-:-:S03]  /*88d0*/  SHF.R.U32.HI R23, RZ, UR4, R5 ;  /* 0x00000004ff177c19 */ /* 0x000fc60008011605 */
[----:B------:R-:W-:Y:S02]  /*88e0*/  IMAD.MOV.U32 R6, RZ, RZ, R20 ;  /* 0x000000ffff067224 */ /* 0x000fe400078e0014 */
[----:B------:R-:W-:Y:S01]  /*88f0*/  IMAD.MOV.U32 R5, RZ, RZ, R23 ;  /* 0x000000ffff057224 */ /* 0x000fe200078e0017 */
[----:B------:R-:W-:Y:S06]  /*8900*/  @!P0 BRA `(.L_x_176) ;  /* 0x00000000002c8947 */ /* 0x000fec0003800000 */
        /* <DEDUP_REMOVED lines=9> */
[----:B------:R-:W-:-:S04]  /*89a0*/  IMAD.WIDE.U32.X R4, R23, UR7, R4, P1 ;  /* 0x0000000717047c25 */ /* 0x000fc800088e0404 */
[----:B------:R-:W-:-:S07]  /*89b0*/  IMAD.MOV.U32 R6, RZ, RZ, R4 ;  /* 0x000000ffff067224 */ /* 0x000fce00078e0004 */
.L_x_176:
[----:B------:R-:W-:Y:S01]  /*89c0*/  ULDC UR4, c[0x0][0x648] ;  /* 0x0001920000047ab9 */ /* 0x000fe20000000800 */
[----:B------:R-:W-:Y:S01]  /*89d0*/  LOP3.LUT R4, R22, UR17, RZ, 0xc0, !PT ;  /* 0x0000001116047c12 */ /* 0x000fe2000f8ec0ff */
[----:B------:R-:W-:Y:S01]  /*89e0*/  ULDC UR5, c[0x0][0x610] ;  /* 0x0001840000057ab9 */ /* 0x000fe20000000800 */
[----:B------:R-:W-:Y:S01]  /*89f0*/  SHF.R.U64 R5, R6, UR4, R5 ;  /* 0x0000000406057c19 */ /* 0x000fe20008001205 */
[----:B------:R-:W-:Y:S01]  /*8a00*/  ULDC UR4, c[0x0][0x638] ;  /* 0x00018e0000047ab9 */ /* 0x000fe20000000800 */
[----:B------:R-:W-:-:S03]  /*8a10*/  LOP3.LUT R21, R21, UR16, RZ, 0xc0, !PT ;  /* 0x0000001015157c12 */ /* 0x000fc6000f8ec0ff */
[----:B------:R-:W-:Y:S02]  /*8a20*/  IMAD.MOV R7, RZ, RZ, -R5 ;  /* 0x000000ffff077224 */ /* 0x000fe400078e0a05 */
[----:B------:R-:W-:Y:S02]  /*8a30*/  IMAD R4, R5, UR18, R4 ;  /* 0x0000001205047c24 */ /* 0x000fe4000f8e0204 */
[----:B------:R-:W-:Y:S01]  /*8a40*/  IMAD R20, R7, UR4, R20 ;  /* 0x0000000407147c24 */ /* 0x000fe2000f8e0214 */
[----:B------:R-:W-:Y:S01]  /*8a50*/  ULDC UR4, c[0x0][0x600] ;  /* 0x0001800000047ab9 */ /* 0x000fe20000000800 */
[----:B------:R-:W-:Y:S02]  /*8a60*/  IMAD R15, R4, UR5, R15 ;  /* 0x00000005040f7c24 */ /* 0x000fe4000f8e020f */
[----:B------:R-:W-:Y:S02]  /*8a70*/  IMAD R6, R20, UR4, R21 ;  /* 0x0000000414067c24 */ /* 0x000fe4000f8e0215 */
[----:B------:R-:W-:-:S03]  /*8a80*/  IMAD.MOV.U32 R4, RZ, RZ, 0x1 ;  /* 0x00000001ff047424 */ /* 0x000fc600078e00ff */
[----:B------:R-:W-:Y:S02]  /*8a90*/  SEL R20, R6, R15, !P2 ;  /* 0x0000000f06147207 */ /* 0x000fe40005000000 */
[----:B------:R-:W-:Y:S01]  /*8aa0*/  SEL R21, R15, R6, !P2 ;  /* 0x000000060f157207 */ /* 0x000fe20005000000 */
[----:B------:R-:W-:-:S07]  /*8ab0*/  IMAD.MOV.U32 R6, RZ, RZ, R14 ;  /* 0x000000ffff067224 */ /* 0x000fce00078e000e */
.L_x_174:
[----:B------:R-:W-:Y:S05]  /*8ac0*/  BSYNC B1 ;  /* 0x0000000000017941 */ /* 0x000fea0003800000 */
.L_x_173:
[----:B------:R-:W-:-:S13]  /*8ad0*/  LOP3.LUT P0, RZ, R4, 0xff, RZ, 0xc0, !PT ;  /* 0x000000ff04ff7812 */ /* 0x000fda000780c0ff */
[----:B------:R-:W-:Y:S05]  /*8ae0*/  @P0 BRA `(.L_x_177) ;  /* 0xfffffff400400947 */ /* 0x000fea000383ffff */
[----:B------:R-:W-:Y:S05]  /*8af0*/  BSYNC B0 ;  /* 0x0000000000007941 */ /* 0x000fea0003800000 */
.L_x_166:
[----:B------:R-:W-:-:S03]  /*8b00*/  UMOV UR4, 0xffffffff ;  /* 0xffffffff00047882 */ /* 0x000fc60000000000 */
[----:B------:R-:W-:Y:S05]  /*8b10*/  BRA.DIV UR4, `(.L_x_178) ;  /* 0x0000000604387947 */ /* 0x000fea000b800000 */
[----:B------:R-:W-:-:S13]  /*8b20*/  ELECT P6, URZ, PT ;  /* 0x00000000003f782f */ /* 0x000fda00038c0000 */
.L_x_193:
[----:B------:R-:W-:Y:S04]  /*8b30*/  BSSY B0, `(.L_x_179) ;  /* 0x0000034000007945 */ /* 0x000fe80003800000 */
[----:B------:R-:W-:Y:S05]  /*8b40*/  @!P6 BRA `(.L_x_180) ;  /* 0x0000000000c8e947 */ /* 0x000fea0003800000 */
[----:B------:R-:W-:-:S04]  /*8b50*/  LOP3.LUT R19, R19, 0x2, RZ, 0xfc, !PT ;  /* 0x0000000213137812 */ /* 0x000fc800078efcff */
[----:B------:R-:W-:-:S13]  /*8b60*/  ISETP.NE.AND P0, PT, R19, 0x3, PT ;  /* 0x000000031300780c */ /* 0x000fda0003f05270 */
[----:B------:R-:W-:Y:S05]  /*8b70*/  @!P0 BRA `(.L_x_181) ;  /* 0x0000000000048947 */ /* 0x000fea0003800000 */
[----:B------:R-:W-:Y:S01]  /*8b80*/  BPT.TRAP 0x1 ;  /* 0x000000040000795c */ /* 0x000fe20000300000 */
.L_x_181:
[----:B------:R-:W0:Y:S01]  /*8b90*/  S2R R5, SR_CgaCtaId ;  /* 0x0000000000057919 */ /* 0x000e220000008800 */
[----:B------:R-:W-:Y:S02]  /*8ba0*/  MOV R2, 0x400 ;  /* 0x0000040000027802 */ /* 0x000fe40000000f00 */
[----:B------:R-:W-:Y:S02]  /*8bb0*/  SHF.L.U32 R4, R0, 0x1f, RZ ;  /* 0x0000001f00047819 */ /* 0x000fe400000006ff */
[----:B0-----:R-:W-:-:S05]  /*8bc0*/  LEA R2, R5, R2, 0x18 ;  /* 0x0000000205027211 */ /* 0x001fca00078ec0ff */
[----:B------:R-:W-:-:S04]  /*8bd0*/  VIADD R2, R2, 0x28 ;  /* 0x0000002802027836 */ /* 0x000fc80000000000 */
[C---:B------:R-:W-:Y:S02]  /*8be0*/  IMAD R7, R3.reuse, 0x8, R2 ;  /* 0x0000000803077824 */ /* 0x040fe400078e0202 */
[----:B------:R-:W-:Y:S02]  /*8bf0*/  VIADD R3, R3, 0x1 ;  /* 0x0000000103037836 */ /* 0x000fe40000000000 */
[----:B------:R-:W0:Y:S03]  /*8c00*/  SYNCS.PHASECHK.TRANS64.TRYWAIT P0, [R7+URZ], R4 ;  /* 0x00000004070075a7 */ /* 0x000e26000800017f */
[----:B------:R-:W-:-:S04]  /*8c10*/  ISETP.NE.AND P1, PT, R3, 0x5, PT ;  /* 0x000000050300780c */ /* 0x000fc80003f25270 */
[----:B------:R-:W-:Y:S02]  /*8c20*/  SEL R5, RZ, 0x1, P1 ;  /* 0x00000001ff057807 */ /* 0x000fe40000800000 */
[----:B------:R-:W-:Y:S02]  /*8c30*/  SEL R3, R3, RZ, P1 ;  /* 0x000000ff03037207 */ /* 0x000fe40000800000 */
[----:B------:R-:W-:-:S03]  /*8c40*/  LOP3.LUT R6, R0, R5, RZ, 0x3c, !PT ;  /* 0x0000000500067212 */ /* 0x000fc600078e3cff */
[----:B------:R-:W-:Y:S01]  /*8c50*/  IMAD R8, R3, 0x8, R2 ;  /* 0x0000000803087824 */ /* 0x000fe200078e0202 */
[----:B------:R-:W-:Y:S01]  /*8c60*/  SHF.L.U32 R5, R6, 0x1f, RZ ;  /* 0x0000001f06057819 */ /* 0x000fe200000006ff */
[----:B0-----:R-:W-:Y:S06]  /*8c70*/  @!P0 BRA `(.L_x_182) ;  /* 0x0000000400008947 */ /* 0x001fec0003800000 */
.L_x_194:
[----:B------:R-:W1:Y:S01]  /*8c80*/  SYNCS.PHASECHK.TRANS64.TRYWAIT P0, [R8+URZ], R5 ;  /* 0x00000005080075a7 */ /* 0x000e62000800017f */
[----:B------:R-:W-:-:S05]  /*8c90*/  VIADD R0, R3, 0x1 ;  /* 0x0000000103007836 */ /* 0x000fca0000000000 */
[----:B------:R-:W-:-:S04]  /*8ca0*/  ISETP.NE.AND P1, PT, R0, 0x5, PT ;  /* 0x000000050000780c */ /* 0x000fc80003f25270 */
[----:B------:R-:W-:Y:S02]  /*8cb0*/  SEL R3, RZ, 0x1, P1 ;  /* 0x00000001ff037807 */ /* 0x000fe40000800000 */
[----:B0-----:R-:W-:Y:S02]  /*8cc0*/  SEL R7, R0, RZ, P1 ;  /* 0x000000ff00077207 */ /* 0x001fe40000800000 */
[----:B------:R-:W-:-:S03]  /*8cd0*/  LOP3.LUT R6, R6, R3, RZ, 0x3c, !PT ;  /* 0x0000000306067212 */ /* 0x000fc600078e3cff */
[----:B------:R-:W-:Y:S01]  /*8ce0*/  IMAD R9, R7, 0x8, R2 ;  /* 0x0000000807097824 */ /* 0x000fe200078e0202 */
[----:B------:R-:W-:Y:S01]  /*8cf0*/  SHF.L.U32 R4, R6, 0x1f, RZ ;  /* 0x0000001f06047819 */ /* 0x000fe200000006ff */
[----:B-1----:R-:W-:Y:S06]  /*8d00*/  @!P0 BRA `(.L_x_183) ;  /* 0x0000000000f08947 */ /* 0x002fec0003800000 */
.L_x_195:
[----:B------:R-:W1:Y:S01]  /*8d10*/  SYNCS.PHASECHK.TRANS64.TRYWAIT P0, [R9+URZ], R4 ;  /* 0x00000004090075a7 */ /* 0x000e62000800017f */
[----:B------:R-:W-:-:S05]  /*8d20*/  VIADD R0, R7, 0x1 ;  /* 0x0000000107007836 */ /* 0x000fca0000000000 */
[----:B------:R-:W-:-:S04]  /*8d30*/  ISETP.NE.AND P1, PT, R0, 0x5, PT ;  /* 0x000000050000780c */ /* 0x000fc80003f25270 */
[----:B------:R-:W-:Y:S02]  /*8d40*/  SEL R3, RZ, 0x1, P1 ;  /* 0x00000001ff037807 */ /* 0x000fe40000800000 */
[----:B------:R-:W-:Y:S02]  /*8d50*/  SEL R7, R0, RZ, P1 ;  /* 0x000000ff00077207 */ /* 0x000fe40000800000 */
[----:B------:R-:W-:-:S03]  /*8d60*/  LOP3.LUT R11, R6, R3, RZ, 0x3c, !PT ;  /* 0x00000003060b7212 */ /* 0x000fc600078e3cff */
[----:B------:R-:W-:Y:S01]  /*8d70*/  IMAD R6, R7, 0x8, R2 ;  /* 0x0000000807067824 */ /* 0x000fe200078e0202 */
[----:B0-----:R-:W-:Y:S01]  /*8d80*/  SHF.L.U32 R5, R11, 0x1f, RZ ;  /* 0x0000001f0b057819 */ /* 0x001fe200000006ff */
[----:B-1----:R-:W-:Y:S06]  /*8d90*/  @!P0 BRA `(.L_x_184) ;  /* 0x0000000000e08947 */ /* 0x002fec0003800000 */
.L_x_196:
[----:B------:R-:W1:Y:S01]  /*8da0*/  SYNCS.PHASECHK.TRANS64.TRYWAIT P0, [R6+URZ], R5 ;  /* 0x00000005060075a7 */ /* 0x000e62000800017f */
[----:B------:R-:W-:-:S05]  /*8db0*/  VIADD R0, R7, 0x1 ;  /* 0x0000000107007836 */ /* 0x000fca0000000000 */
[----:B------:R-:W-:-:S04]  /*8dc0*/  ISETP.NE.AND P1, PT, R0, 0x5, PT ;  /* 0x000000050000780c */ /* 0x000fc80003f25270 */
[----:B0-----:R-:W-:Y:S02]  /*8dd0*/  SEL R4, RZ, 0x1, P1 ;  /* 0x00000001ff047807 */ /* 0x001fe40000800000 */
[----:B------:R-:W-:Y:S02]  /*8de0*/  SEL R3, R0, RZ, P1 ;  /* 0x000000ff00037207 */ /* 0x000fe40000800000 */
[----:B------:R-:W-:Y:S01]  /*8df0*/  LOP3.LUT R0, R11, R4, RZ, 0x3c, !PT ;  /* 0x000000040b007212 */ /* 0x000fe200078e3cff */
[----:B-1----:R-:W-:Y:S06]  /*8e00*/  @!P0 BRA `(.L_x_185) ;  /* 0x0000000000d88947 */ /* 0x002fec0003800000 */
.L_x_197:
[----:B------:R-:W-:Y:S01]  /*8e10*/  IMAD R3, R3, 0x8, R2 ;  /* 0x0000000803037824 */ /* 0x000fe200078e0202 */
[----:B------:R-:W-:-:S07]  /*8e20*/  SHF.L.U32 R0, R0, 0x1f, RZ ;  /* 0x0000001f00007819 */ /* 0x000fce00000006ff */
.L_x_186:
[----:B-1----:R1:W2:Y:S02]  /*8e30*/  SYNCS.PHASECHK.TRANS64.TRYWAIT P0, [R3+URZ], R0 ;  /* 0x00000000030075a7 */ /* 0x0022a4000800017f */
[----:B--2---:R-:W-:Y:S05]  /*8e40*/  @!P0 NANOSLEEP.SYNCS 0x989680 ;  /* 0x009896800000895d */ /* 0x004fea0003900000 */
[----:B------:R-:W2:Y:S02]  /*8e50*/  @!P0 SYNCS.PHASECHK.TRANS64 P0, [R3+URZ], R0 ;  /* 0x00000000030085a7 */ /* 0x000ea4000800007f */
[----:B--2---:R-:W-:Y:S05]  /*8e60*/  @!P0 BRA `(.L_x_186) ;  /* 0xfffffffc00f08947 */ /* 0x004fea000383ffff */
.L_x_180:
[----:B------:R-:W-:Y:S05]  /*8e70*/  BSYNC B0 ;  /* 0x0000000000007941 */ /* 0x000fea0003800000 */
.L_x_179:
[----:B------:R-:W-:Y:S05]  /*8e80*/  EXIT ;  /* 0x000000000000794d */ /* 0x000fea0003800000 */
.L_x_21:
[----:B----4-:R4:W0:Y:S02]  /*8e90*/  SYNCS.PHASECHK.TRANS64.TRYWAIT P1, [R3+URZ], R0 ;  /* 0x00000000030075a7 */ /* 0x010824000802017f */
[----:B0-----:R-:W-:Y:S05]  /*8ea0*/  @!P1 NANOSLEEP.SYNCS 0x989680 ;  /* 0x009896800000995d */ /* 0x001fea0003900000 */
[----:B------:R-:W0:Y:S02]  /*8eb0*/  @!P1 SYNCS.PHASECHK.TRANS64 P1, [R3+URZ], R0 ;  /* 0x00000000030095a7 */ /* 0x000e24000802007f */
[----:B0-----:R-:W-:Y:S05]  /*8ec0*/  @!P1 BRA `(.L_x_21) ;  /* 0xfffffffc00f09947 */ /* 0x001fea000383ffff */
[----:B------:R-:W-:Y:S05]  /*8ed0*/  BRA `(.L_x_20) ;  /* 0xffffff8400a07947 */ /* 0x000fea000383ffff */
.L_x_26:
[----:B-1----:R1:W3:Y:S02]  /*8ee0*/  SYNCS.PHASECHK.TRANS64.TRYWAIT P1, [R5+URZ], R4 ;  /* 0x00000004050075a7 */ /* 0x0022e4000802017f */
[----:B---3--:R-:W-:Y:S05]  /*8ef0*/  @!P1 NANOSLEEP.SYNCS 0x989680 ;  /* 0x009896800000995d */ /* 0x008fea0003900000 */
[----:B------:R-:W3:Y:S02]  /*8f00*/  @!P1 SYNCS.PHASECHK.TRANS64 P1, [R5+URZ], R4 ;  /* 0x00000004050095a7 */ /* 0x000ee4000802007f */
[----:B---3--:R-:W-:Y:S05]  /*8f10*/  @!P1 BRA `(.L_x_26) ;  /* 0xfffffffc00f09947 */ /* 0x008fea000383ffff */
[----:B------:R-:W-:Y:S05]  /*8f20*/  BRA `(.L_x_25) ;  /* 0xffffff8800f07947 */ /* 0x000fea000383ffff */
.L_x_167:
[----:B------:R-:W-:Y:S01]  /*8f30*/  BSSY B1, `(.L_x_187) ;  /* 0x0000006000017945 */ /* 0x000fe20003800000 */
[----:B------:R-:W-:-:S07]  /*8f40*/  IMAD.MOV.U32 R15, RZ, RZ, -0x1 ;  /* 0xffffffffff0f7424 */ /* 0x000fce00078e00ff */
[----:B------:R-:W-:Y:S05]  /*8f50*/  WARPSYNC.COLLECTIVE R15, `(.L_x_188) ;  /* 0x000000000f0c7348 */ /* 0x000fea0003c00000 */
[----:B------:R-:W-:Y:S02]  /*8f60*/  ELECT P6, UR62, PT ;  /* 0x00000000003e782f */ /* 0x000fe400038c0000 */
[----:B------:R-:W-:Y:S01]  /*8f70*/  MOV R14, UR62 ;  /* 0x0000003e000e7c02 */ /* 0x000fe20008000f00 */
[----:B------:R-:W-:Y:S10]  /*8f80*/  ENDCOLLECTIVE ;  /* 0x000000000000791b */ /* 0x000ff40003800000 */
.L_x_188:
[----:B------:R-:W-:Y:S05]  /*8f90*/  BSYNC B1 ;  /* 0x0000000000017941 */ /* 0x000fea0003800000 */
.L_x_187:
[----:B------:R-:W-:Y:S05]  /*8fa0*/  BRA `(.L_x_189) ;  /* 0xfffffff0001c7947 */ /* 0x000fea000383ffff */
.L_x_170:
[----:B-1----:R1:W2:Y:S02]  /*8fb0*/  SYNCS.PHASECHK.TRANS64.TRYWAIT P0, [R23+URZ+0x28], R14 ;  /* 0x0000280e170075a7 */ /* 0x0022a4000800017f */
[----:B--2---:R-:W-:Y:S05]  /*8fc0*/  @!P0 NANOSLEEP.SYNCS 0x989680 ;  /* 0x009896800000895d */ /* 0x004fea0003900000 */
[----:B------:R-:W2:Y:S02]  /*8fd0*/  @!P0 SYNCS.PHASECHK.TRANS64 P0, [R23+URZ+0x28], R14 ;  /* 0x0000280e170085a7 */ /* 0x000ea4000800007f */
[----:B--2---:R-:W-:Y:S05]  /*8fe0*/  @!P0 BRA `(.L_x_170) ;  /* 0xfffffffc00f08947 */ /* 0x004fea000383ffff */
[----:B------:R-:W-:Y:S05]  /*8ff0*/  BRA `(.L_x_190) ;  /* 0xfffffff000547947 */ /* 0x000fea000383ffff */
.L_x_178:
[----:B------:R-:W-:Y:S01]  /*9000*/  BSSY B0, `(.L_x_191) ;  /* 0x0000006000007945 */ /* 0x000fe20003800000 */
[----:B------:R-:W-:-:S07]  /*9010*/  IMAD.MOV.U32 R15, RZ, RZ, -0x1 ;  /* 0xffffffffff0f7424 */ /* 0x000fce00078e00ff */
[----:B------:R-:W-:Y:S05]  /*9020*/  WARPSYNC.COLLECTIVE R15, `(.L_x_192) ;  /* 0x000000000f0c7348 */ /* 0x000fea0003c00000 */
[----:B------:R-:W-:Y:S02]  /*9030*/  ELECT P6, UR62, PT ;  /* 0x00000000003e782f */ /* 0x000fe400038c0000 */
[----:B------:R-:W-:Y:S01]  /*9040*/  MOV R14, UR62 ;  /* 0x0000003e000e7c02 */ /* 0x000fe20008000f00 */
[----:B------:R-:W-:Y:S10]  /*9050*/  ENDCOLLECTIVE ;  /* 0x000000000000791b */ /* 0x000ff40003800000 */
.L_x_192:
[----:B------:R-:W-:Y:S05]  /*9060*/  BSYNC B0 ;  /* 0x0000000000007941 */ /* 0x000fea0003800000 */
.L_x_191:
[----:B------:R-:W-:Y:S05]  /*9070*/  BRA `(.L_x_193) ;  /* 0xfffffff800ac7947 */ /* 0x000fea000383ffff */
.L_x_182:
[----:B0-----:R0:W1:Y:S02]  /*9080*/  SYNCS.PHASECHK.TRANS64.TRYWAIT P0, [R7+URZ], R4 ;  /* 0x00000004070075a7 */ /* 0x001064000800017f */
[----:B-1----:R-:W-:Y:S05]  /*9090*/  @!P0 NANOSLEEP.SYNCS 0x989680 ;  /* 0x009896800000895d */ /* 0x002fea0003900000 */
[----:B------:R-:W1:Y:S02]  /*90a0*/  @!P0 SYNCS.PHASECHK.TRANS64 P0, [R7+URZ], R4 ;  /* 0x00000004070085a7 */ /* 0x000e64000800007f */
[----:B-1----:R-:W-:Y:S05]  /*90b0*/  @!P0 BRA `(.L_x_182) ;  /* 0xfffffffc00f08947 */ /* 0x002fea000383ffff */
[----:B------:R-:W-:Y:S05]  /*90c0*/  BRA `(.L_x_194) ;  /* 0xfffffff800ec7947 */ /* 0x000fea000383ffff */
.L_x_183:
[----:B0-----:R0:W1:Y:S02]  /*90d0*/  SYNCS.PHASECHK.TRANS64.TRYWAIT P0, [R8+URZ], R5 ;  /* 0x00000005080075a7 */ /* 0x001064000800017f */
[----:B-1----:R-:W-:Y:S05]  /*90e0*/  @!P0 NANOSLEEP.SYNCS 0x989680 ;  /* 0x009896800000895d */ /* 0x002fea0003900000 */
[----:B------:R-:W1:Y:S02]  /*90f0*/  @!P0 SYNCS.PHASECHK.TRANS64 P0, [R8+URZ], R5 ;  /* 0x00000005080085a7 */ /* 0x000e64000800007f */
[----:B-1----:R-:W-:Y:S05]  /*9100*/  @!P0 BRA `(.L_x_183) ;  /* 0xfffffffc00f08947 */ /* 0x002fea000383ffff */
[----:B------:R-:W-:Y:S05]  /*9110*/  BRA `(.L_x_195) ;  /* 0xfffffff800fc7947 */ /* 0x000fea000383ffff */
.L_x_184:
[----:B0-----:R0:W1:Y:S02]  /*9120*/  SYNCS.PHASECHK.TRANS64.TRYWAIT P0, [R9+URZ], R4 ;  /* 0x00000004090075a7 */ /* 0x001064000800017f */
[----:B-1----:R-:W-:Y:S05]  /*9130*/  @!P0 NANOSLEEP.SYNCS 0x989680 ;  /* 0x009896800000895d */ /* 0x002fea0003900000 */
[----:B------:R-:W1:Y:S02]  /*9140*/  @!P0 SYNCS.PHASECHK.TRANS64 P0, [R9+URZ], R4 ;  /* 0x00000004090085a7 */ /* 0x000e64000800007f */
[----:B-1----:R-:W-:Y:S05]  /*9150*/  @!P0 BRA `(.L_x_184) ;  /* 0xfffffffc00f08947 */ /* 0x002fea000383ffff */
[----:B------:R-:W-:Y:S05]  /*9160*/  BRA `(.L_x_196) ;  /* 0xfffffffc000c7947 */ /* 0x000fea000383ffff */
.L_x_185:
[----:B0-----:R0:W1:Y:S02]  /*9170*/  SYNCS.PHASECHK.TRANS64.TRYWAIT P0, [R6+URZ], R5 ;  /* 0x00000005060075a7 */ /* 0x001064000800017f */
[----:B-1----:R-:W-:Y:S05]  /*9180*/  @!P0 NANOSLEEP.SYNCS 0x989680 ;  /* 0x009896800000895d */ /* 0x002fea0003900000 */
[----:B------:R-:W1:Y:S02]  /*9190*/  @!P0 SYNCS.PHASECHK.TRANS64 P0, [R6+URZ], R5 ;  /* 0x00000005060085a7 */ /* 0x000e64000800007f */
[----:B-1----:R-:W-:Y:S05]  /*91a0*/  @!P0 BRA `(.L_x_185) ;  /* 0xfffffffc00f08947 */ /* 0x002fea000383ffff */
[----:B------:R-:W-:Y:S05]  /*91b0*/  BRA `(.L_x_197) ;  /* 0xfffffffc00147947 */ /* 0x000fea000383ffff */
.L_x_198:
[----:B------:R-:W-:-:S00]  /*91c0*/  BRA `(.L_x_198) ;  /* 0xfffffffc00fc7947 */ /* 0x000fc0000383ffff */
[----:B------:R-:W-:-:S00]  /*91d0*/  NOP ;  /* 0x0000000000007918 */ /* 0x000fc00000000000 */
        /* <DEDUP_REMOVED lines=10> */
.L_x_199:


//--------------------- .nv.global.init           --------------------------
	.section	.nv.global.init,"aw",@progbits
.nv.global.init:
	.type		$str$22,@object
	.size		$str$22,($str$23 - $str$22)
$str$22:
        /*0000*/ 	.byte	0x6b, 0x5f, 0x74, 0x69, 0x6c, 0x65, 0x5f, 0x63, 0x6f, 0x75, 0x6e, 0x74, 0x20, 0x3e, 0x3d, 0x20
        /*0010*/ 	.byte	0x31, 0x00
	.type		$str$23,@object
	.size		$str$23,(__unnamed_1 - $str$23)
$str$23:
        /*0012*/ 	.byte	0x2f, 0x74, 0x6d, 0x70, 0x2f, 0x63, 0x75, 0x74, 0x6c, 0x61, 0x73, 0x73, 0x5f, 0x73, 0x77, 0x65
        /*0022*/ 	.byte	0x65, 0x70, 0x5f, 0x73, 0x72, 0x63, 0x2f, 0x69, 0x6e, 0x63, 0x6c, 0x75, 0x64, 0x65, 0x2f, 0x63
        /*0032*/ 	.byte	0x75, 0x74, 0x6c, 0x61, 0x73, 0x73, 0x2f, 0x67, 0x65, 0x6d, 0x6d, 0x2f, 0x63, 0x6f, 0x6c, 0x6c
        /*0042*/ 	.byte	0x65, 0x63, 0x74, 0x69, 0x76, 0x65, 0x2f, 0x73, 0x6d, 0x39, 0x30, 0x5f, 0x6d, 0x6d, 0x61, 0x5f
        /*0052*/ 	.byte	0x74, 0x6d, 0x61, 0x5f, 0x67, 0x6d, 0x6d, 0x61, 0x5f, 0x73, 0x73, 0x5f, 0x77, 0x61, 0x72, 0x70
        /*0062*/ 	.byte	0x73, 0x70, 0x65, 0x63, 0x69, 0x61, 0x6c, 0x69, 0x7a, 0x65, 0x64, 0x2e, 0x68, 0x70, 0x70, 0x00
	.type		__unnamed_1,@object
	.size		__unnamed_1,(.L_0 - __unnamed_1)
__unnamed_1:
        /*0072*/ 	.byte	0x76, 0x6f, 0x69, 0x64, 0x20, 0x63, 0x75, 0x74, 0x6c, 0x61, 0x73, 0x73, 0x3a, 0x3a, 0x67, 0x65
        /* <DEDUP_REMOVED lines=180> */
        /*0bc2*/ 	.byte	0x65, 0x3a, 0x3a, 0x69, 0x64, 0x65, 0x6e, 0x74, 0x69, 0x74, 0x79, 0x5d, 0x00
.L_0:


//--------------------- .nv.shared._ZN7cutlass13device_kernelINS_4gemm6kernel13GemmUniversalIN4cute5tupleIJiiiiEEENS1_10collective13CollectiveMmaINS1_34MainloopSm90TmaGmmaWarpSpecializedILi5ENS5_IJNS4_1CILi4EEENSA_ILi1EEESC_EEENS1_35KernelTmaWarpSpecializedCooperativeEEENS5_IJNSA_ILi256EEENSA_ILi64EEESH_EEENS_10bfloat16_tENS5_IJlSC_lEEESJ_SK_NS4_8TiledMMAINS4_8MMA_AtomIJNS4_4SM904GMMA27MMA_64x64x16_F32BF16BF16_SSILNSO_5MajorE0ELSQ_0ELNSO_7ScaleInE1ELSR_1EEEEEENS4_6LayoutINS5_IJNSA_ILi2EEESC_SC_EEENS5_IJSC_NSA_ILi0EEESX_EEEEENS5_IJNS4_10UnderscoreES10_S10_EEEEENS4_13SM90_TMA_LOADENS4_14ComposedLayoutINS4_7SwizzleILi3ELi4ELi3EEENS4_18smem_ptr_flag_bitsILi16EEENSU_INS5_IJNSA_ILi8EEESH_EEENS5_IJSH_SC_EEEEEEEvNS4_8identityENS4_23SM90_TMA_LOAD_MULTICASTES1D_vS1E_EENS_8epilogue10collective6detail29Sm90TmaWarpSpecializedAdapterINS1I_15DefaultEpilogueISJ_SK_SK_NS1H_6thread17LinearCombinationISJ_Li1EffLNS1M_9ScaleType4KindE0ELNS_15FloatRoundStyleE2ESJ_EENS1_15EpilogueDefaultEEEEEvvEEEEvNT_6ParamsE --------------------------
	.section	.nv.shared._ZN7cutlass13device_kernelINS_4gemm6kernel13GemmUniversalIN4cute5tupleIJiiiiEEENS1_10collective13CollectiveMmaINS1_34MainloopSm90TmaGmmaWarpSpecializedILi5ENS5_IJNS4_1CILi4EEENSA_ILi1EEESC_EEENS1_35KernelTmaWarpSpecializedCooperativeEEENS5_IJNSA_ILi256EEENSA_ILi64EEESH_EEENS_10bfloat16_tENS5_IJlSC_lEEESJ_SK_NS4_8TiledMMAINS4_8MMA_AtomIJNS4_4SM904GMMA27MMA_64x64x16_F32BF16BF16_SSILNSO_5MajorE0ELSQ_0ELNSO_7ScaleInE1ELSR_1EEEEEENS4_6LayoutINS5_IJNSA_ILi2EEESC_SC_EEENS5_IJSC_NSA_ILi0EEESX_EEEEENS5_IJNS4_10UnderscoreES10_S10_EEEEENS4_13SM90_TMA_LOADENS4_14ComposedLayoutINS4_7SwizzleILi3ELi4ELi3EEENS4_18smem_ptr_flag_bitsILi16EEENSU_INS5_IJNSA_ILi8EEESH_EEENS5_IJSH_SC_EEEEEEEvNS4_8identityENS4_23SM90_TMA_LOAD_MULTICASTES1D_vS1E_EENS_8epilogue10collective6detail29Sm90TmaWarpSpecializedAdapterINS1I_15DefaultEpilogueISJ_SK_SK_NS1H_6thread17LinearCombinationISJ_Li1EffLNS1M_9ScaleType4KindE0ELNS_15FloatRoundStyleE2ESJ_EENS1_15EpilogueDefaultEEEEEvvEEEEvNT_6ParamsE,"aw",@nobits
	.sectionflags	@""
	.align	16
	.zero		1024


//--------------------- .nv.shared.reserved.0     --------------------------
	.section	.nv.shared.reserved.0,"aw",@nobits
	.weak		__nv_reservedSMEM_offset_0_alias
	.size		__nv_reservedSMEM_offset_0_alias, 0, 0
	.other		__nv_reservedSMEM_offset_0_alias,@"STO_CUDA_RESERVED_SHARED STV_DEFAULT"
__nv_reservedSMEM_offset_0_alias:
	.zero		0


//--------------------- .nv.global                --------------------------
	.section	.nv.global,"aw",@nobits
.nv.global:
	.type		_ZN40_INTERNAL_c65e8b04_4_k_cu_0083a85a_194374cute1_E,@object
	.size		_ZN40_INTERNAL_c65e8b04_4_k_cu_0083a85a_194374cute1_E,(_ZN40_INTERNAL_c65e8b04_4_k_cu_0083a85a_194374cuda3std3__45__cpo6cbeginE - _ZN40_INTERNAL_c65e8b04_4_k_cu_0083a85a_194374cute1_E)
_ZN40_INTERNAL_c65e8b04_4_k_cu_0083a85a_194374cute1_E:
	.zero		1
	.type		_ZN40_INTERNAL_c65e8b04_4_k_cu_0083a85a_194374cuda3std3__45__cpo6cbeginE,@object
	.size		_ZN40_INTERNAL_c65e8b04_4_k_cu_0083a85a_194374cuda3std3__45__cpo6cbeginE,(_ZN40_INTERNAL_c65e8b04_4_k_cu_0083a85a_194374cuda3std3__48in_placeE - _ZN40_INTERNAL_c65e8b04_4_k_cu_0083a85a_194374cuda3std3__45__cpo6cbeginE)
_ZN40_INTERNAL_c65e8b04_4_k_cu_0083a85a_194374cuda3std3__45__cpo6cbeginE:
	.zero		1
	.type		_ZN40_INTERNAL_c65e8b04_4_k_cu_0083a85a_194374cuda3std3__48in_placeE,@object
	.size		_ZN40_INTERNAL_c65e8b04_4_k_cu_0083a85a_194374cuda3std3__48in_placeE,(_ZN40_INTERNAL_c65e8b04_4_k_cu_0083a85a_194374cuda3std6ranges3__45__cpo9iter_moveE - _ZN40_INTERNAL_c65e8b04_4_k_cu_0083a85a_194374cuda3std3__48in_placeE)
_ZN40_INTERNAL_c65e8b04_4_k_cu_0083a85a_194374cuda3std3__48in_placeE:
	.zero		1
	.type		_ZN40_INTERNAL_c65e8b04_4_k_cu_0083a85a_194374cuda3std6ranges3__45__cpo9iter_moveE,@object
	.size		_ZN40_INTERNAL_c65e8b04_4_k_cu_0083a85a_194374cuda3std6ranges3__45__cpo9iter_moveE,(_ZN40_INTERNAL_c65e8b04_4_k_cu_0083a85a_194374cuda3std3__45__cpo5beginE - _ZN40_INTERNAL_c65e8b04_4_k_cu_0083a85a_194374cuda3std6ranges3__45__cpo9iter_moveE)
_ZN40_INTERNAL_c65e8b04_4_k_cu_0083a85a_194374cuda3std6ranges3__45__cpo9iter_moveE:
	.zero		1
	.type		_ZN40_INTERNAL_c65e8b04_4_k_cu_0083a85a_194374cuda3std3__45__cpo5beginE,@object
	.size		_ZN40_INTERNAL_c65e8b04_4_k_cu_0083a85a_194374cuda3std3__45__cpo5beginE,(_ZN40_INTERNAL_c65e8b04_4_k_cu_0083a85a_194374cuda3std3__442_GLOBAL__N__c65e8b04_4_k_cu_0083a85a_194376ignoreE - _ZN40_INTERNAL_c65e8b04_4_k_cu_0083a85a_194374cuda3std3__45__cpo5beginE)
_ZN40_INTERNAL_c65e8b04_4_k_cu_0083a85a_194374cuda3std3__45__cpo5beginE:
	.zero		1
	.type		_ZN40_INTERNAL_c65e8b04_4_k_cu_0083a85a_194374cuda3std3__442_GLOBAL__N__c65e8b04_4_k_cu_0083a85a_194376ignoreE,@object
	.size		_ZN40_INTERNAL_c65e8b04_4_k_cu_0083a85a_194374cuda3std3__442_GLOBAL__N__c65e8b04_4_k_cu_0083a85a_194376ignoreE,(_ZN40_INTERNAL_c65e8b04_4_k_cu_0083a85a_194374cute7productE - _ZN40_INTERNAL_c65e8b04_4_k_cu_0083a85a_194374cuda3std3__442_GLOBAL__N__c65e8b04_4_k_cu_0083a85a_194376ignoreE)
_ZN40_INTERNAL_c65e8b04_4_k_cu_0083a85a_194374cuda3std3__442_GLOBAL__N__c65e8b04_4_k_cu_0083a85a_194376ignoreE:
	.zero		1
	.type		_ZN40_INTERNAL_c65e8b04_4_k_cu_0083a85a_194374cute7productE,@object
	.size		_ZN40_INTERNAL_c65e8b04_4_k_cu_0083a85a_194374cute7productE,(_ZN40_INTERNAL_c65e8b04_4_k_cu_0083a85a_194374cuda3std3__45__cpo3endE - _ZN40_INTERNAL_c65e8b04_4_k_cu_0083a85a_194374cute7productE)
_ZN40_INTERNAL_c65e8b04_4_k_cu_0083a85a_194374cute7productE:
	.zero		1
	.type		_ZN40_INTERNAL_c65e8b04_4_k_cu_0083a85a_194374cuda3std3__45__cpo3endE,@object
	.size		_ZN40_INTERNAL_c65e8b04_4_k_cu_0083a85a_194374cuda3std3__45__cpo3endE,(_ZN40_INTERNAL_c65e8b04_4_k_cu_0083a85a_194374cuda3std3__419piecewise_constructE - _ZN40_INTERNAL_c65e8b04_4_k_cu_0083a85a_194374cuda3std3__45__cpo3endE)
_ZN40_INTERNAL_c65e8b04_4_k_cu_0083a85a_194374cuda3std3__45__cpo3endE:
	.zero		1
	.type		_ZN40_INTERNAL_c65e8b04_4_k_cu_0083a85a_194374cuda3std3__419piecewise_constructE,@object
	.size		_ZN40_INTERNAL_c65e8b04_4_k_cu_0083a85a_194374cuda3std3__419piecewise_constructE,(_ZN40_INTERNAL_c65e8b04_4_k_cu_0083a85a_194374cuda3std3__45__cpo4cendE - _ZN40_INTERNAL_c65e8b04_4_k_cu_0083a85a_194374cuda3std3__419piecewise_constructE)
_ZN40_INTERNAL_c65e8b04_4_k_cu_0083a85a_194374cuda3std3__419piecewise_constructE:
	.zero		1
	.type		_ZN40_INTERNAL_c65e8b04_4_k_cu_0083a85a_194374cuda3std3__45__cpo4cendE,@object
	.size		_ZN40_INTERNAL_c65e8b04_4_k_cu_0083a85a_194374cuda3std3__45__cpo4cendE,(_ZN40_INTERNAL_c65e8b04_4_k_cu_0083a85a_194374cuda3std6ranges3__45__cpo4swapE - _ZN40_INTERNAL_c65e8b04_4_k_cu_0083a85a_194374cuda3std3__45__cpo4cendE)
_ZN40_INTERNAL_c65e8b04_4_k_cu_0083a85a_194374cuda3std3__45__cpo4cendE:
	.zero		1
	.type		_ZN40_INTERNAL_c65e8b04_4_k_cu_0083a85a_194374cuda3std6ranges3__45__cpo4swapE,@object
	.size		_ZN40_INTERNAL_c65e8b04_4_k_cu_0083a85a_194374cuda3std6ranges3__45__cpo4swapE,(.L_8 - _ZN40_INTERNAL_c65e8b04_4_k_cu_0083a85a_194374cuda3std6ranges3__45__cpo4swapE)
_ZN40_INTERNAL_c65e8b04_4_k_cu_0083a85a_194374cuda3std6ranges3__45__cpo4swapE:
	.zero		1
.L_8:


//--------------------- .nv.constant0._ZN7cutlass13device_kernelINS_4gemm6kernel13GemmUniversalIN4cute5tupleIJiiiiEEENS1_10collective13CollectiveMmaINS1_34MainloopSm90TmaGmmaWarpSpecializedILi5ENS5_IJNS4_1CILi4EEENSA_ILi1EEESC_EEENS1_35KernelTmaWarpSpecializedCooperativeEEENS5_IJNSA_ILi256EEENSA_ILi64EEESH_EEENS_10bfloat16_tENS5_IJlSC_lEEESJ_SK_NS4_8TiledMMAINS4_8MMA_AtomIJNS4_4SM904GMMA27MMA_64x64x16_F32BF16BF16_SSILNSO_5MajorE0ELSQ_0ELNSO_7ScaleInE1ELSR_1EEEEEENS4_6LayoutINS5_IJNSA_ILi2EEESC_SC_EEENS5_IJSC_NSA_ILi0EEESX_EEEEENS5_IJNS4_10UnderscoreES10_S10_EEEEENS4_13SM90_TMA_LOADENS4_14ComposedLayoutINS4_7SwizzleILi3ELi4ELi3EEENS4_18smem_ptr_flag_bitsILi16EEENSU_INS5_IJNSA_ILi8EEESH_EEENS5_IJSH_SC_EEEEEEEvNS4_8identityENS4_23SM90_TMA_LOAD_MULTICASTES1D_vS1E_EENS_8epilogue10collective6detail29Sm90TmaWarpSpecializedAdapterINS1I_15DefaultEpilogueISJ_SK_SK_NS1H_6thread17LinearCombinationISJ_Li1EffLNS1M_9ScaleType4KindE0ELNS_15FloatRoundStyleE2ESJ_EENS1_15EpilogueDefaultEEEEEvvEEEEvNT_6ParamsE --------------------------
	.section	.nv.constant0._ZN7cutlass13device_kernelINS_4gemm6kernel13GemmUniversalIN4cute5tupleIJiiiiEEENS1_10collective13CollectiveMmaINS1_34MainloopSm90TmaGmmaWarpSpecializedILi5ENS5_IJNS4_1CILi4EEENSA_ILi1EEESC_EEENS1_35KernelTmaWarpSpecializedCooperativeEEENS5_IJNSA_ILi256EEENSA_ILi64EEESH_EEENS_10bfloat16_tENS5_IJlSC_lEEESJ_SK_NS4_8TiledMMAINS4_8MMA_AtomIJNS4_4SM904GMMA27MMA_64x64x16_F32BF16BF16_SSILNSO_5MajorE0ELSQ_0ELNSO_7ScaleInE1ELSR_1EEEEEENS4_6LayoutINS5_IJNSA_ILi2EEESC_SC_EEENS5_IJSC_NSA_ILi0EEESX_EEEEENS5_IJNS4_10UnderscoreES10_S10_EEEEENS4_13SM90_TMA_LOADENS4_14ComposedLayoutINS4_7SwizzleILi3ELi4ELi3EEENS4_18smem_ptr_flag_bitsILi16EEENSU_INS5_IJNSA_ILi8EEESH_EEENS5_IJSH_SC_EEEEEEEvNS4_8identityENS4_23SM90_TMA_LOAD_MULTICASTES1D_vS1E_EENS_8epilogue10collective6detail29Sm90TmaWarpSpecializedAdapterINS1I_15DefaultEpilogueISJ_SK_SK_NS1H_6thread17LinearCombinationISJ_Li1EffLNS1M_9ScaleType4KindE0ELNS_15FloatRoundStyleE2ESJ_EENS1_15EpilogueDefaultEEEEEvvEEEEvNT_6ParamsE,"a",@progbits
	.sectionflags	@""
	.align	4
.nv.constant0._ZN7cutlass13device_kernelINS_4gemm6kernel13GemmUniversalIN4cute5tupleIJiiiiEEENS1_10collective13CollectiveMmaINS1_34MainloopSm90TmaGmmaWarpSpecializedILi5ENS5_IJNS4_1CILi4EEENSA_ILi1EEESC_EEENS1_35KernelTmaWarpSpecializedCooperativeEEENS5_IJNSA_ILi256EEENSA_ILi64EEESH_EEENS_10bfloat16_tENS5_IJlSC_lEEESJ_SK_NS4_8TiledMMAINS4_8MMA_AtomIJNS4_4SM904GMMA27MMA_64x64x16_F32BF16BF16_SSILNSO_5MajorE0ELSQ_0ELNSO_7ScaleInE1ELSR_1EEEEEENS4_6LayoutINS5_IJNSA_ILi2EEESC_SC_EEENS5_IJSC_NSA_ILi0EEESX_EEEEENS5_IJNS4_10UnderscoreES10_S10_EEEEENS4_13SM90_TMA_LOADENS4_14ComposedLayoutINS4_7SwizzleILi3ELi4ELi3EEENS4_18smem_ptr_flag_bitsILi16EEENSU_INS5_IJNSA_ILi8EEESH_EEENS5_IJSH_SC_EEEEEEEvNS4_8identityENS4_23SM90_TMA_LOAD_MULTICASTES1D_vS1E_EENS_8epilogue10collective6detail29Sm90TmaWarpSpecializedAdapterINS1I_15DefaultEpilogueISJ_SK_SK_NS1H_6thread17LinearCombinationISJ_Li1EffLNS1M_9ScaleType4KindE0ELNS_15FloatRoundStyleE2ESJ_EENS1_15EpilogueDefaultEEEEEvvEEEEvNT_6ParamsE:
	.zero		1664


//--------------------- SYMBOLS --------------------------

	.type		.nv.reservedSmem.offset0,@object
	.size		.nv.reservedSmem.offset0,0x4
	.type		__assertfail,@function
